	.target	sm_100a

	.elftype	@"ET_EXEC"


//--------------------- .note.nv.tkinfo           --------------------------
	.section	.note.nv.tkinfo,"",@"SHT_NOTE"
	.sectionflags	@"SHF_NOTE_NV_TKINFO"
	.tkinfo
        /*0018*/ 	.word	0x00000002
        /*0030*/ 	.string	""
        /*0030*/ 	.string	"ptxas"
        /*0030*/ 	.string	"Cuda compilation tools, release 13.0, V13.0.88"
        /*0030*/ 	.string	"Build cuda_13.0.r13.0/compiler.36424714_0"
        /*0030*/ 	.string	"-arch sm_100a -m 64 "



//--------------------- .note.nv.cuinfo           --------------------------
	.section	.note.nv.cuinfo,"",@"SHT_NOTE"
	.sectionflags	@"SHF_NOTE_NV_CUINFO"
        /*0018*/ 	.short	0x0002
        /*001a*/ 	.short	0x0064
        /*001c*/ 	.short	0x0082
	.zero		2


//--------------------- .nv.info                  --------------------------
	.section	.nv.info,"",@"SHT_CUDA_INFO"
	.align	4


	//----- nvinfo : EIATTR_REGCOUNT
	.align		4
        /*0000*/ 	.byte	0x04, 0x2f
        /*0002*/ 	.short	(.L_19 - .L_18)
	.align		4
.L_18:
        /*0004*/ 	.word	index@(_ZN7cutlass13device_kernelINS_4conv6kernel13ConvUniversalINS1_16ConvProblemShapeILNS1_8OperatorE0ELi2EEENS1_10collective14CollectiveConvINS1_47MainloopSm100TmaUmmaWarpSpecializedImplicitGemmILS5_0ELi27ELi2ELi1ELi2EN4cute5tupleIJNSA_1CILi1EEESD_SD_EEEEENSB_IJNSC_ILi64EEESG_NSB_IJSG_EEEEEENS_12float_e4m3_tESJ_NSA_8TiledMMAINSA_8MMA_AtomIJNSA_10MMA_TraitsINSA_19SM100_MMA_F8F6F4_SSEJSJ_SJ_fSG_SG_NSA_17integral_constantINSA_4UMMA5MajorELSQ_0EEESR_NSO_INSP_7ScaleInELSS_0EEEST_EEEEEENSA_6LayoutISE_NSB_IJNSC_ILi0EEESX_SX_EEEEENSB_IJNSA_10UnderscoreES10_S10_EEEEENS7_6detail27Sm100ImplicitGemmTileTraitsINSA_20SM90_TMA_LOAD_IM2COLENSA_14ComposedLayoutINSA_7SwizzleILi2ELi4ELi3EEENSA_18smem_ptr_flag_bitsILi8EEENSW_INSB_IJNSC_ILi8EEESG_EEENSB_IJSG_SD_EEEEEEEvEENS14_INSA_13SM90_TMA_LOADES1F_vEEEENS_8epilogue10collective18CollectiveEpilogueINS1K_23Sm100TmaWarpSpecializedILi1ELi1ELi32ELb0ELb0EEEJSI_NSB_IJNSW_ISG_SD_EES1P_EEESJ_NSB_IJNSB_IJlllEEESD_SX_EEESJ_S1S_NS1K_6fusion15FusionCallbacksIS1O_NS1T_17LinearCombinationISJ_fSJ_fLNS_15FloatRoundStyleE2EEESI_S1Q_JEEENSA_5SM1004TMEM4LOAD26SM100_TMEM_LOAD_16dp32b32xES15_S1F_NSA_39AutoVectorizingCopyWithAssumedAlignmentILi128EEENSA_21SM90_TMA_STORE_IM2COLES1F_S24_S24_EEEvvEEEEvNT_6ParamsE)
        /*0008*/ 	.word	0x00000077


	//----- nvinfo : EIATTR_FRAME_SIZE
	.align		4
.L_19:
        /*000c*/ 	.byte	0x04, 0x11
        /*000e*/ 	.short	(.L_21 - .L_20)
	.align		4
.L_20:
        /*0010*/ 	.word	index@($__internal_2_$__cuda_sm10x_tcgen05_guardrail_trap_unallocated_columns_being_dealloced)
        /*0014*/ 	.word	0x00000008


	//----- nvinfo : EIATTR_FRAME_SIZE
	.align		4
.L_21:
        /*0018*/ 	.byte	0x04, 0x11
        /*001a*/ 	.short	(.L_23 - .L_22)
	.align		4
.L_22:
        /*001c*/ 	.word	index@($__internal_1_$__cuda_sm10x_tcgen05_guardrail_trap_phase_invalid_during_alloc)
        /*0020*/ 	.word	0x00000008


	//----- nvinfo : EIATTR_FRAME_SIZE
	.align		4
.L_23:
        /*0024*/ 	.byte	0x04, 0x11
        /*0026*/ 	.short	(.L_25 - .L_24)
	.align		4
.L_24:
        /*0028*/ 	.word	index@($__internal_0_$__cuda_sm10x_tcgen05_guardrail_trap_col_being_dealloced_not_returned_by_alloc)
        /*002c*/ 	.word	0x00000008


	//----- nvinfo : EIATTR_FRAME_SIZE
	.align		4
.L_25:
        /*0030*/ 	.byte	0x04, 0x11
        /*0032*/ 	.short	(.L_27 - .L_26)
	.align		4
.L_26:
        /*0034*/ 	.word	index@(_ZN7cutlass13device_kernelINS_4conv6kernel13ConvUniversalINS1_16ConvProblemShapeILNS1_8OperatorE0ELi2EEENS1_10collective14CollectiveConvINS1_47MainloopSm100TmaUmmaWarpSpecializedImplicitGemmILS5_0ELi27ELi2ELi1ELi2EN4cute5tupleIJNSA_1CILi1EEESD_SD_EEEEENSB_IJNSC_ILi64EEESG_NSB_IJSG_EEEEEENS_12float_e4m3_tESJ_NSA_8TiledMMAINSA_8MMA_AtomIJNSA_10MMA_TraitsINSA_19SM100_MMA_F8F6F4_SSEJSJ_SJ_fSG_SG_NSA_17integral_constantINSA_4UMMA5MajorELSQ_0EEESR_NSO_INSP_7ScaleInELSS_0EEEST_EEEEEENSA_6LayoutISE_NSB_IJNSC_ILi0EEESX_SX_EEEEENSB_IJNSA_10UnderscoreES10_S10_EEEEENS7_6detail27Sm100ImplicitGemmTileTraitsINSA_20SM90_TMA_LOAD_IM2COLENSA_14ComposedLayoutINSA_7SwizzleILi2ELi4ELi3EEENSA_18smem_ptr_flag_bitsILi8EEENSW_INSB_IJNSC_ILi8EEESG_EEENSB_IJSG_SD_EEEEEEEvEENS14_INSA_13SM90_TMA_LOADES1F_vEEEENS_8epilogue10collective18CollectiveEpilogueINS1K_23Sm100TmaWarpSpecializedILi1ELi1ELi32ELb0ELb0EEEJSI_NSB_IJNSW_ISG_SD_EES1P_EEESJ_NSB_IJNSB_IJlllEEESD_SX_EEESJ_S1S_NS1K_6fusion15FusionCallbacksIS1O_NS1T_17LinearCombinationISJ_fSJ_fLNS_15FloatRoundStyleE2EEESI_S1Q_JEEENSA_5SM1004TMEM4LOAD26SM100_TMEM_LOAD_16dp32b32xES15_S1F_NSA_39AutoVectorizingCopyWithAssumedAlignmentILi128EEENSA_21SM90_TMA_STORE_IM2COLES1F_S24_S24_EEEvvEEEEvNT_6ParamsE)
        /*0038*/ 	.word	0x00000008


	//----- nvinfo : EIATTR_MIN_STACK_SIZE
	.align		4
.L_27:
        /*003c*/ 	.byte	0x04, 0x12
        /*003e*/ 	.short	(.L_29 - .L_28)
	.align		4
.L_28:
        /*0040*/ 	.word	index@(_ZN7cutlass13device_kernelINS_4conv6kernel13ConvUniversalINS1_16ConvProblemShapeILNS1_8OperatorE0ELi2EEENS1_10collective14CollectiveConvINS1_47MainloopSm100TmaUmmaWarpSpecializedImplicitGemmILS5_0ELi27ELi2ELi1ELi2EN4cute5tupleIJNSA_1CILi1EEESD_SD_EEEEENSB_IJNSC_ILi64EEESG_NSB_IJSG_EEEEEENS_12float_e4m3_tESJ_NSA_8TiledMMAINSA_8MMA_AtomIJNSA_10MMA_TraitsINSA_19SM100_MMA_F8F6F4_SSEJSJ_SJ_fSG_SG_NSA_17integral_constantINSA_4UMMA5MajorELSQ_0EEESR_NSO_INSP_7ScaleInELSS_0EEEST_EEEEEENSA_6LayoutISE_NSB_IJNSC_ILi0EEESX_SX_EEEEENSB_IJNSA_10UnderscoreES10_S10_EEEEENS7_6detail27Sm100ImplicitGemmTileTraitsINSA_20SM90_TMA_LOAD_IM2COLENSA_14ComposedLayoutINSA_7SwizzleILi2ELi4ELi3EEENSA_18smem_ptr_flag_bitsILi8EEENSW_INSB_IJNSC_ILi8EEESG_EEENSB_IJSG_SD_EEEEEEEvEENS14_INSA_13SM90_TMA_LOADES1F_vEEEENS_8epilogue10collective18CollectiveEpilogueINS1K_23Sm100TmaWarpSpecializedILi1ELi1ELi32ELb0ELb0EEEJSI_NSB_IJNSW_ISG_SD_EES1P_EEESJ_NSB_IJNSB_IJlllEEESD_SX_EEESJ_S1S_NS1K_6fusion15FusionCallbacksIS1O_NS1T_17LinearCombinationISJ_fSJ_fLNS_15FloatRoundStyleE2EEESI_S1Q_JEEENSA_5SM1004TMEM4LOAD26SM100_TMEM_LOAD_16dp32b32xES15_S1F_NSA_39AutoVectorizingCopyWithAssumedAlignmentILi128EEENSA_21SM90_TMA_STORE_IM2COLES1F_S24_S24_EEEvvEEEEvNT_6ParamsE)
        /*0044*/ 	.word	0x00000008
.L_29:


//--------------------- .nv.compat                --------------------------
	.section	.nv.compat,"",@"SHT_CUDA_COMPAT_INFO"
	.align	4
        /*0000*/ 	.byte	0x02, 0x09, 0x01, 0x00, 0x02, 0x02, 0x02, 0x00, 0x02, 0x05, 0x05, 0x00, 0x03, 0x07, 0x01, 0x01
        /*0010*/ 	.byte	0x02, 0x03, 0x01, 0x00, 0x02, 0x06, 0x01, 0x00, 0x04, 0x0b, 0x08, 0x00, 0x09, 0x00, 0x00, 0x00
        /*0020*/ 	.byte	0x00, 0x00, 0x00, 0x00


//--------------------- .nv.info._ZN7cutlass13device_kernelINS_4conv6kernel13ConvUniversalINS1_16ConvProblemShapeILNS1_8OperatorE0ELi2EEENS1_10collective14CollectiveConvINS1_47MainloopSm100TmaUmmaWarpSpecializedImplicitGemmILS5_0ELi27ELi2ELi1ELi2EN4cute5tupleIJNSA_1CILi1EEESD_SD_EEEEENSB_IJNSC_ILi64EEESG_NSB_IJSG_EEEEEENS_12float_e4m3_tESJ_NSA_8TiledMMAINSA_8MMA_AtomIJNSA_10MMA_TraitsINSA_19SM100_MMA_F8F6F4_SSEJSJ_SJ_fSG_SG_NSA_17integral_constantINSA_4UMMA5MajorELSQ_0EEESR_NSO_INSP_7ScaleInELSS_0EEEST_EEEEEENSA_6LayoutISE_NSB_IJNSC_ILi0EEESX_SX_EEEEENSB_IJNSA_10UnderscoreES10_S10_EEEEENS7_6detail27Sm100ImplicitGemmTileTraitsINSA_20SM90_TMA_LOAD_IM2COLENSA_14ComposedLayoutINSA_7SwizzleILi2ELi4ELi3EEENSA_18smem_ptr_flag_bitsILi8EEENSW_INSB_IJNSC_ILi8EEESG_EEENSB_IJSG_SD_EEEEEEEvEENS14_INSA_13SM90_TMA_LOADES1F_vEEEENS_8epilogue10collective18CollectiveEpilogueINS1K_23Sm100TmaWarpSpecializedILi1ELi1ELi32ELb0ELb0EEEJSI_NSB_IJNSW_ISG_SD_EES1P_EEESJ_NSB_IJNSB_IJlllEEESD_SX_EEESJ_S1S_NS1K_6fusion15FusionCallbacksIS1O_NS1T_17LinearCombinationISJ_fSJ_fLNS_15FloatRoundStyleE2EEESI_S1Q_JEEENSA_5SM1004TMEM4LOAD26SM100_TMEM_LOAD_16dp32b32xES15_S1F_NSA_39AutoVectorizingCopyWithAssumedAlignmentILi128EEENSA_21SM90_TMA_STORE_IM2COLES1F_S24_S24_EEEvvEEEEvNT_6ParamsE --------------------------
	.section	.nv.info._ZN7cutlass13device_kernelINS_4conv6kernel13ConvUniversalINS1_16ConvProblemShapeILNS1_8OperatorE0ELi2EEENS1_10collective14CollectiveConvINS1_47MainloopSm100TmaUmmaWarpSpecializedImplicitGemmILS5_0ELi27ELi2ELi1ELi2EN4cute5tupleIJNSA_1CILi1EEESD_SD_EEEEENSB_IJNSC_ILi64EEESG_NSB_IJSG_EEEEEENS_12float_e4m3_tESJ_NSA_8TiledMMAINSA_8MMA_AtomIJNSA_10MMA_TraitsINSA_19SM100_MMA_F8F6F4_SSEJSJ_SJ_fSG_SG_NSA_17integral_constantINSA_4UMMA5MajorELSQ_0EEESR_NSO_INSP_7ScaleInELSS_0EEEST_EEEEEENSA_6LayoutISE_NSB_IJNSC_ILi0EEESX_SX_EEEEENSB_IJNSA_10UnderscoreES10_S10_EEEEENS7_6detail27Sm100ImplicitGemmTileTraitsINSA_20SM90_TMA_LOAD_IM2COLENSA_14ComposedLayoutINSA_7SwizzleILi2ELi4ELi3EEENSA_18smem_ptr_flag_bitsILi8EEENSW_INSB_IJNSC_ILi8EEESG_EEENSB_IJSG_SD_EEEEEEEvEENS14_INSA_13SM90_TMA_LOADES1F_vEEEENS_8epilogue10collective18CollectiveEpilogueINS1K_23Sm100TmaWarpSpecializedILi1ELi1ELi32ELb0ELb0EEEJSI_NSB_IJNSW_ISG_SD_EES1P_EEESJ_NSB_IJNSB_IJlllEEESD_SX_EEESJ_S1S_NS1K_6fusion15FusionCallbacksIS1O_NS1T_17LinearCombinationISJ_fSJ_fLNS_15FloatRoundStyleE2EEESI_S1Q_JEEENSA_5SM1004TMEM4LOAD26SM100_TMEM_LOAD_16dp32b32xES15_S1F_NSA_39AutoVectorizingCopyWithAssumedAlignmentILi128EEENSA_21SM90_TMA_STORE_IM2COLES1F_S24_S24_EEEvvEEEEvNT_6ParamsE,"",@"SHT_CUDA_INFO"
	.sectionflags	@""
	.align	4


	//----- nvinfo : EIATTR_CUDA_API_VERSION
	.align		4
        /*0000*/ 	.byte	0x04, 0x37
        /*0002*/ 	.short	(.L_31 - .L_30)
.L_30:
        /*0004*/ 	.word	0x00000082


	//----- nvinfo : EIATTR_KPARAM_INFO
	.align		4
.L_31:
        /*0008*/ 	.byte	0x04, 0x17
        /*000a*/ 	.short	(.L_33 - .L_32)
.L_32:
        /*000c*/ 	.word	0x00000000
        /*0010*/ 	.short	0x0000
        /*0012*/ 	.short	0x0000
        /*0014*/ 	.byte	0x00, 0xf0, 0x01, 0x20


	//----- nvinfo : EIATTR_AT_ENTRY_FRAGMENTS
	.align		4
.L_33:
        /*0018*/ 	.byte	0x04, 0x4f
        /*001a*/ 	.short	(.L_35 - .L_34)


	//   ....[0]....
.L_34:
        /*001c*/ 	.word	0x00000006


	//----- nvinfo : EIATTR_RESERVED_SMEM_USED
	.align		4
.L_35:
        /*0020*/ 	.byte	0x01, 0x41
	.zero		2


	//----- nvinfo : EIATTR_SPARSE_MMA_MASK
	.align		4
        /*0024*/ 	.byte	0x03, 0x50
        /*0026*/ 	.short	0x0000


	//----- nvinfo : EIATTR_TCGEN05_1CTA_USED
	.align		4
        /*0028*/ 	.byte	0x01, 0x51
	.zero		2


	//----- nvinfo : EIATTR_MAXREG_COUNT
	.align		4
        /*002c*/ 	.byte	0x03, 0x1b
        /*002e*/ 	.short	0x00ff


	//----- nvinfo : EIATTR_NUM_BARRIERS
	.align		4
        /*0030*/ 	.byte	0x02, 0x4c
        /*0032*/ 	.byte	0x07
	.zero		1


	//----- nvinfo : EIATTR_EXTERNS
	.align		4
        /*0034*/ 	.byte	0x04, 0x0f
        /*0036*/ 	.short	(.L_37 - .L_36)


	//   ....[0]....
	.align		4
.L_36:
        /*0038*/ 	.word	index@(__assertfail)


	//----- nvinfo : EIATTR_MERCURY_ISA_VERSION
	.align		4
.L_37:
        /*003c*/ 	.byte	0x03, 0x5f
        /*003e*/ 	.short	0x0101


	//----- nvinfo : EIATTR_INT_WARP_WIDE_INSTR_OFFSETS
	.align		4
        /*0040*/ 	.byte	0x04, 0x31
        /*0042*/ 	.short	(.L_39 - .L_38)


	//   ....[0]....
.L_38:
        /*0044*/ 	.word	0x000048d0


	//   ....[1]....
        /*0048*/ 	.word	0x000048f0


	//   ....[2]....
        /*004c*/ 	.word	0x00004920


	//   ....[3]....
        /*0050*/ 	.word	0x000052b0


	//   ....[4]....
        /*0054*/ 	.word	0x000054b0


	//----- nvinfo : EIATTR_COOP_GROUP_MASK_REGIDS
	.align		4
.L_39:
        /*0058*/ 	.byte	0x04, 0x29
        /*005a*/ 	.short	(.L_41 - .L_40)


	//   ....[0]....
.L_40:
        /*005c*/ 	.word	0xffffffff


	//   ....[1]....
        /*0060*/ 	.word	0xffffffff


	//   ....[2]....
        /*0064*/ 	.word	0xffffffff


	//   ....[3]....
        /*0068*/ 	.word	0xffffffff


	//   ....[4]....
        /*006c*/ 	.word	0xffffffff


	//   ....[5]....
        /*0070*/ 	.word	0xffffffff


	//   ....[6]....
        /*0074*/ 	.word	0xffffffff


	//   ....[7]....
        /*0078*/ 	.word	0xffffffff


	//   ....[8]....
        /*007c*/ 	.word	0xffffffff


	//   ....[9]....
        /*0080*/ 	.word	0xffffffff


	//   ....[10]....
        /*0084*/ 	.word	0xffffffff


	//   ....[11]....
        /*0088*/ 	.word	0xffffffff


	//----- nvinfo : EIATTR_COOP_GROUP_INSTR_OFFSETS
	.align		4
.L_41:
        /*008c*/ 	.byte	0x04, 0x28
        /*008e*/ 	.short	(.L_43 - .L_42)


	//   ....[0]....
.L_42:
        /*0090*/ 	.word	0x000000a0


	//   ....[1]....
        /*0094*/ 	.word	0x00000510


	//   ....[2]....
        /*0098*/ 	.word	0x00000990


	//   ....[3]....
        /*009c*/ 	.word	0x00000ad0


	//   ....[4]....
        /*00a0*/ 	.word	0x00000bd0


	//   ....[5]....
        /*00a4*/ 	.word	0x00000d20


	//   ....[6]....
        /*00a8*/ 	.word	0x000023a0


	//   ....[7]....
        /*00ac*/ 	.word	0x00003d30


	//   ....[8]....
        /*00b0*/ 	.word	0x00003f40


	//   ....[9]....
        /*00b4*/ 	.word	0x00003f70


	//   ....[10]....
        /*00b8*/ 	.word	0x000047b0


	//   ....[11]....
        /*00bc*/ 	.word	0x000049f0


	//----- nvinfo : EIATTR_VRC_CTA_INIT_COUNT
	.align		4
.L_43:
        /*00c0*/ 	.byte	0x02, 0x4a
        /*00c2*/ 	.byte	0x80
	.zero		1


	//----- nvinfo : EIATTR_SYSCALL_OFFSETS
	.align		4
        /*00c4*/ 	.byte	0x04, 0x46
        /*00c6*/ 	.short	(.L_45 - .L_44)


	//   ....[0]....
.L_44:
        /*00c8*/ 	.word	0x00005ee0


	//   ....[1]....
        /*00cc*/ 	.word	0x00006020


	//   ....[2]....
        /*00d0*/ 	.word	0x00006720


	//----- nvinfo : EIATTR_MBARRIER_INSTR_OFFSETS
	.align		4
.L_45:
        /*00d4*/ 	.byte	0x04, 0x39
        /*00d6*/ 	.short	(.L_47 - .L_46)


	//   ....[0]....
.L_46:
        /*00d8*/ 	.word	0x00000610
        /*00dc*/ 	.word	0x000000ff
        /*00e0*/ 	.word	0x00000000
        /*00e4*/ 	.short	0x0100
        /*00e6*/ 	.byte	0x05
	.zero		1


	//   ....[1]....
        /*00e8*/ 	.word	0x00000620
        /*00ec*/ 	.word	0x000000ff
        /*00f0*/ 	.word	0x000000d8
        /*00f4*/ 	.short	0x0100
        /*00f6*/ 	.byte	0x05
	.zero		1


	//   ....[2]....
        /*00f8*/ 	.word	0x00000630
        /*00fc*/ 	.word	0x000000ff
        /*0100*/ 	.word	0x00000008
        /*0104*/ 	.short	0x0100
        /*0106*/ 	.byte	0x05
	.zero		1


	//   ....[3]....
        /*0108*/ 	.word	0x00000640
        /*010c*/ 	.word	0x000000ff
        /*0110*/ 	.word	0x000000e0
        /*0114*/ 	.short	0x0100
        /*0116*/ 	.byte	0x05
	.zero		1


	//   ....[4]....
        /*0118*/ 	.word	0x00000650
        /*011c*/ 	.word	0x000000ff
        /*0120*/ 	.word	0x00000010
        /*0124*/ 	.short	0x0100
        /*0126*/ 	.byte	0x05
	.zero		1


	//   ....[5]....
        /*0128*/ 	.word	0x00000660
        /*012c*/ 	.word	0x000000ff
        /*0130*/ 	.word	0x000000e8
        /*0134*/ 	.short	0x0100
        /*0136*/ 	.byte	0x05
	.zero		1


	//   ....[6]....
        /*0138*/ 	.word	0x00000670
        /*013c*/ 	.word	0x000000ff
        /*0140*/ 	.word	0x00000018
        /*0144*/ 	.short	0x0100
        /*0146*/ 	.byte	0x05
	.zero		1


	//   ....[7]....
        /*0148*/ 	.word	0x00000680
        /*014c*/ 	.word	0x000000ff
        /*0150*/ 	.word	0x000000f0
        /*0154*/ 	.short	0x0100
        /*0156*/ 	.byte	0x05
	.zero		1


	//   ....[8]....
        /*0158*/ 	.word	0x00000690
        /*015c*/ 	.word	0x000000ff
        /*0160*/ 	.word	0x00000020
        /*0164*/ 	.short	0x0100
        /*0166*/ 	.byte	0x05
	.zero		1


	//   ....[9]....
        /*0168*/ 	.word	0x000006a0
        /*016c*/ 	.word	0x000000ff
        /*0170*/ 	.word	0x000000f8
        /*0174*/ 	.short	0x0100
        /*0176*/ 	.byte	0x05
	.zero		1


	//   ....[10]....
        /*0178*/ 	.word	0x000006b0
        /*017c*/ 	.word	0x000000ff
        /*0180*/ 	.word	0x00000028
        /*0184*/ 	.short	0x0100
        /*0186*/ 	.byte	0x05
	.zero		1


	//   ....[11]....
        /*0188*/ 	.word	0x000006c0
        /*018c*/ 	.word	0x000000ff
        /*0190*/ 	.word	0x00000100
        /*0194*/ 	.short	0x0100
        /*0196*/ 	.byte	0x05
	.zero		1


	//   ....[12]....
        /*0198*/ 	.word	0x000006d0
        /*019c*/ 	.word	0x000000ff
        /*01a0*/ 	.word	0x00000030
        /*01a4*/ 	.short	0x0100
        /*01a6*/ 	.byte	0x05
	.zero		1


	//   ....[13]....
        /*01a8*/ 	.word	0x000006e0
        /*01ac*/ 	.word	0x000000ff
        /*01b0*/ 	.word	0x00000108
        /*01b4*/ 	.short	0x0100
        /*01b6*/ 	.byte	0x05
	.zero		1


	//   ....[14]....
        /*01b8*/ 	.word	0x000006f0
        /*01bc*/ 	.word	0x000000ff
        /*01c0*/ 	.word	0x00000038
        /*01c4*/ 	.short	0x0100
        /*01c6*/ 	.byte	0x05
	.zero		1


	//   ....[15]....
        /*01c8*/ 	.word	0x00000700
        /*01cc*/ 	.word	0x000000ff
        /*01d0*/ 	.word	0x00000110
        /*01d4*/ 	.short	0x0100
        /*01d6*/ 	.byte	0x05
	.zero		1


	//   ....[16]....
        /*01d8*/ 	.word	0x00000710
        /*01dc*/ 	.word	0x000000ff
        /*01e0*/ 	.word	0x00000040
        /*01e4*/ 	.short	0x0100
        /*01e6*/ 	.byte	0x05
	.zero		1


	//   ....[17]....
        /*01e8*/ 	.word	0x00000720
        /*01ec*/ 	.word	0x000000ff
        /*01f0*/ 	.word	0x00000118
        /*01f4*/ 	.short	0x0100
        /*01f6*/ 	.byte	0x05
	.zero		1


	//   ....[18]....
        /*01f8*/ 	.word	0x00000730
        /*01fc*/ 	.word	0x000000ff
        /*0200*/ 	.word	0x00000048
        /*0204*/ 	.short	0x0100
        /*0206*/ 	.byte	0x05
	.zero		1


	//   ....[19]....
        /*0208*/ 	.word	0x00000740
        /*020c*/ 	.word	0x000000ff
        /*0210*/ 	.word	0x00000120
        /*0214*/ 	.short	0x0100
        /*0216*/ 	.byte	0x05
	.zero		1


	//   ....[20]....
        /*0218*/ 	.word	0x00000750
        /*021c*/ 	.word	0x000000ff
        /*0220*/ 	.word	0x00000050
        /*0224*/ 	.short	0x0100
        /*0226*/ 	.byte	0x05
	.zero		1


	//   ....[21]....
        /*0228*/ 	.word	0x00000760
        /*022c*/ 	.word	0x000000ff
        /*0230*/ 	.word	0x00000128
        /*0234*/ 	.short	0x0100
        /*0236*/ 	.byte	0x05
	.zero		1


	//   ....[22]....
        /*0238*/ 	.word	0x00000770
        /*023c*/ 	.word	0x000000ff
        /*0240*/ 	.word	0x00000058
        /*0244*/ 	.short	0x0100
        /*0246*/ 	.byte	0x05
	.zero		1


	//   ....[23]....
        /*0248*/ 	.word	0x00000780
        /*024c*/ 	.word	0x000000ff
        /*0250*/ 	.word	0x00000130
        /*0254*/ 	.short	0x0100
        /*0256*/ 	.byte	0x05
	.zero		1


	//   ....[24]....
        /*0258*/ 	.word	0x00000790
        /*025c*/ 	.word	0x000000ff
        /*0260*/ 	.word	0x00000060
        /*0264*/ 	.short	0x0100
        /*0266*/ 	.byte	0x05
	.zero		1


	//   ....[25]....
        /*0268*/ 	.word	0x000007a0
        /*026c*/ 	.word	0x000000ff
        /*0270*/ 	.word	0x00000138
        /*0274*/ 	.short	0x0100
        /*0276*/ 	.byte	0x05
	.zero		1


	//   ....[26]....
        /*0278*/ 	.word	0x000007b0
        /*027c*/ 	.word	0x000000ff
        /*0280*/ 	.word	0x00000068
        /*0284*/ 	.short	0x0100
        /*0286*/ 	.byte	0x05
	.zero		1


	//   ....[27]....
        /*0288*/ 	.word	0x000007c0
        /*028c*/ 	.word	0x000000ff
        /*0290*/ 	.word	0x00000140
        /*0294*/ 	.short	0x0100
        /*0296*/ 	.byte	0x05
	.zero		1


	//   ....[28]....
        /*0298*/ 	.word	0x000007d0
        /*029c*/ 	.word	0x000000ff
        /*02a0*/ 	.word	0x00000070
        /*02a4*/ 	.short	0x0100
        /*02a6*/ 	.byte	0x05
	.zero		1


	//   ....[29]....
        /*02a8*/ 	.word	0x000007e0
        /*02ac*/ 	.word	0x000000ff
        /*02b0*/ 	.word	0x00000148
        /*02b4*/ 	.short	0x0100
        /*02b6*/ 	.byte	0x05
	.zero		1


	//   ....[30]....
        /*02b8*/ 	.word	0x000007f0
        /*02bc*/ 	.word	0x000000ff
        /*02c0*/ 	.word	0x00000078
        /*02c4*/ 	.short	0x0100
        /*02c6*/ 	.byte	0x05
	.zero		1


	//   ....[31]....
        /*02c8*/ 	.word	0x00000800
        /*02cc*/ 	.word	0x000000ff
        /*02d0*/ 	.word	0x00000150
        /*02d4*/ 	.short	0x0100
        /*02d6*/ 	.byte	0x05
	.zero		1


	//   ....[32]....
        /*02d8*/ 	.word	0x00000810
        /*02dc*/ 	.word	0x000000ff
        /*02e0*/ 	.word	0x00000080
        /*02e4*/ 	.short	0x0100
        /*02e6*/ 	.byte	0x05
	.zero		1


	//   ....[33]....
        /*02e8*/ 	.word	0x00000820
        /*02ec*/ 	.word	0x000000ff
        /*02f0*/ 	.word	0x00000158
        /*02f4*/ 	.short	0x0100
        /*02f6*/ 	.byte	0x05
	.zero		1


	//   ....[34]....
        /*02f8*/ 	.word	0x00000830
        /*02fc*/ 	.word	0x000000ff
        /*0300*/ 	.word	0x00000088
        /*0304*/ 	.short	0x0100
        /*0306*/ 	.byte	0x05
	.zero		1


	//   ....[35]....
        /*0308*/ 	.word	0x00000840
        /*030c*/ 	.word	0x000000ff
        /*0310*/ 	.word	0x00000160
        /*0314*/ 	.short	0x0100
        /*0316*/ 	.byte	0x05
	.zero		1


	//   ....[36]....
        /*0318*/ 	.word	0x00000850
        /*031c*/ 	.word	0x000000ff
        /*0320*/ 	.word	0x00000090
        /*0324*/ 	.short	0x0100
        /*0326*/ 	.byte	0x05
	.zero		1


	//   ....[37]....
        /*0328*/ 	.word	0x00000860
        /*032c*/ 	.word	0x000000ff
        /*0330*/ 	.word	0x00000168
        /*0334*/ 	.short	0x0100
        /*0336*/ 	.byte	0x05
	.zero		1


	//   ....[38]....
        /*0338*/ 	.word	0x00000870
        /*033c*/ 	.word	0x000000ff
        /*0340*/ 	.word	0x00000098
        /*0344*/ 	.short	0x0100
        /*0346*/ 	.byte	0x05
	.zero		1


	//   ....[39]....
        /*0348*/ 	.word	0x00000880
        /*034c*/ 	.word	0x000000ff
        /*0350*/ 	.word	0x00000170
        /*0354*/ 	.short	0x0100
        /*0356*/ 	.byte	0x05
	.zero		1


	//   ....[40]....
        /*0358*/ 	.word	0x00000890
        /*035c*/ 	.word	0x000000ff
        /*0360*/ 	.word	0x000000a0
        /*0364*/ 	.short	0x0100
        /*0366*/ 	.byte	0x05
	.zero		1


	//   ....[41]....
        /*0368*/ 	.word	0x000008a0
        /*036c*/ 	.word	0x000000ff
        /*0370*/ 	.word	0x00000178
        /*0374*/ 	.short	0x0100
        /*0376*/ 	.byte	0x05
	.zero		1


	//   ....[42]....
        /*0378*/ 	.word	0x000008b0
        /*037c*/ 	.word	0x000000ff
        /*0380*/ 	.word	0x000000a8
        /*0384*/ 	.short	0x0100
        /*0386*/ 	.byte	0x05
	.zero		1


	//   ....[43]....
        /*0388*/ 	.word	0x000008c0
        /*038c*/ 	.word	0x000000ff
        /*0390*/ 	.word	0x00000180
        /*0394*/ 	.short	0x0100
        /*0396*/ 	.byte	0x05
	.zero		1


	//   ....[44]....
        /*0398*/ 	.word	0x000008d0
        /*039c*/ 	.word	0x000000ff
        /*03a0*/ 	.word	0x000000b0
        /*03a4*/ 	.short	0x0100
        /*03a6*/ 	.byte	0x05
	.zero		1


	//   ....[45]....
        /*03a8*/ 	.word	0x000008e0
        /*03ac*/ 	.word	0x000000ff
        /*03b0*/ 	.word	0x00000188
        /*03b4*/ 	.short	0x0100
        /*03b6*/ 	.byte	0x05
	.zero		1


	//   ....[46]....
        /*03b8*/ 	.word	0x000008f0
        /*03bc*/ 	.word	0x000000ff
        /*03c0*/ 	.word	0x000000b8
        /*03c4*/ 	.short	0x0100
        /*03c6*/ 	.byte	0x05
	.zero		1


	//   ....[47]....
        /*03c8*/ 	.word	0x00000900
        /*03cc*/ 	.word	0x000000ff
        /*03d0*/ 	.word	0x00000190
        /*03d4*/ 	.short	0x0100
        /*03d6*/ 	.byte	0x05
	.zero		1


	//   ....[48]....
        /*03d8*/ 	.word	0x00000910
        /*03dc*/ 	.word	0x000000ff
        /*03e0*/ 	.word	0x000000c0
        /*03e4*/ 	.short	0x0100
        /*03e6*/ 	.byte	0x05
	.zero		1


	//   ....[49]....
        /*03e8*/ 	.word	0x00000920
        /*03ec*/ 	.word	0x000000ff
        /*03f0*/ 	.word	0x00000198
        /*03f4*/ 	.short	0x0100
        /*03f6*/ 	.byte	0x05
	.zero		1


	//   ....[50]....
        /*03f8*/ 	.word	0x00000930
        /*03fc*/ 	.word	0x000000ff
        /*0400*/ 	.word	0x000000c8
        /*0404*/ 	.short	0x0100
        /*0406*/ 	.byte	0x05
	.zero		1


	//   ....[51]....
        /*0408*/ 	.word	0x00000940
        /*040c*/ 	.word	0x000000ff
        /*0410*/ 	.word	0x000001a0
        /*0414*/ 	.short	0x0100
        /*0416*/ 	.byte	0x05
	.zero		1


	//   ....[52]....
        /*0418*/ 	.word	0x00000950
        /*041c*/ 	.word	0x000000ff
        /*0420*/ 	.word	0x000000d0
        /*0424*/ 	.short	0x0100
        /*0426*/ 	.byte	0x05
	.zero		1


	//   ....[53]....
        /*0428*/ 	.word	0x00000960
        /*042c*/ 	.word	0x000000ff
        /*0430*/ 	.word	0x000001a8
        /*0434*/ 	.short	0x0100
        /*0436*/ 	.byte	0x05
	.zero		1


	//   ....[54]....
        /*0438*/ 	.word	0x00000aa0
        /*043c*/ 	.word	0x000000ff
        /*0440*/ 	.word	0x000001b0
        /*0444*/ 	.short	0x0100
        /*0446*/ 	.byte	0x07
	.zero		1


	//   ....[55]....
        /*0448*/ 	.word	0x00000ab0
        /*044c*/ 	.word	0x000000ff
        /*0450*/ 	.word	0x000001b8
        /*0454*/ 	.short	0x0100
        /*0456*/ 	.byte	0x07
	.zero		1


	//   ....[56]....
        /*0458*/ 	.word	0x00000ba0
        /*045c*/ 	.word	0x000000ff
        /*0460*/ 	.word	0x000001c0
        /*0464*/ 	.short	0x0100
        /*0466*/ 	.byte	0x05
	.zero		1


	//   ....[57]....
        /*0468*/ 	.word	0x00000bb0
        /*046c*/ 	.word	0x000000ff
        /*0470*/ 	.word	0x000001c8
        /*0474*/ 	.short	0x0100
        /*0476*/ 	.byte	0x05
	.zero		1


	//   ....[58]....
        /*0478*/ 	.word	0x00000cf0
        /*047c*/ 	.word	0x000000ff
        /*0480*/ 	.word	0x000001d0
        /*0484*/ 	.short	0x0100
        /*0486*/ 	.byte	0x05
	.zero		1


	//   ....[59]....
        /*0488*/ 	.word	0x00000d00
        /*048c*/ 	.word	0x000000ff
        /*0490*/ 	.word	0x000001d8
        /*0494*/ 	.short	0x0100
        /*0496*/ 	.byte	0x05
	.zero		1


	//   ....[60]....
        /*0498*/ 	.word	0x00000e30
        /*049c*/ 	.word	0x000000ff
        /*04a0*/ 	.word	0x000001e0
        /*04a4*/ 	.short	0x0100
        /*04a6*/ 	.byte	0x07
	.zero		1


	//   ....[61]....
        /*04a8*/ 	.word	0x00000e40
        /*04ac*/ 	.word	0x000000ff
        /*04b0*/ 	.word	0x000001f0
        /*04b4*/ 	.short	0x0100
        /*04b6*/ 	.byte	0x07
	.zero		1


	//   ....[62]....
        /*04b8*/ 	.word	0x00000e50
        /*04bc*/ 	.word	0x000000ff
        /*04c0*/ 	.word	0x000001e8
        /*04c4*/ 	.short	0x0100
        /*04c6*/ 	.byte	0x07
	.zero		1


	//   ....[63]....
        /*04c8*/ 	.word	0x00000e60
        /*04cc*/ 	.word	0x000000ff
        /*04d0*/ 	.word	0x000001f8
        /*04d4*/ 	.short	0x0100
        /*04d6*/ 	.byte	0x07
	.zero		1


	//   ....[64]....
        /*04d8*/ 	.word	0x000017a0
        /*04dc*/ 	.word	0x000000ff
        /*04e0*/ 	.word	0x000000d8
        /*04e4*/ 	.short	0x010a
        /*04e6*/ 	.byte	0x04
	.zero		1


	//   ....[65]....
        /*04e8*/ 	.word	0x00001a60
        /*04ec*/ 	.word	0x000000ff
        /*04f0*/ 	.word	0x000000d8
        /*04f4*/ 	.short	0x010a
        /*04f6*/ 	.byte	0x09
	.zero		1


	//   ....[66]....
        /*04f8*/ 	.word	0x00001bd0
        /*04fc*/ 	.word	0x000000ff
        /*0500*/ 	.word	0x000000d8
        /*0504*/ 	.short	0x010a
        /*0506*/ 	.byte	0x08
	.zero		1


	//   ....[67]....
        /*0508*/ 	.word	0x00001d80
        /*050c*/ 	.word	0x000000ff
        /*0510*/ 	.word	0x000001c8
        /*0514*/ 	.short	0x0101
        /*0516*/ 	.byte	0x16
	.zero		1


	//   ....[68]....
        /*0518*/ 	.word	0x00001db0
        /*051c*/ 	.word	0x000000ff
        /*0520*/ 	.word	0x000000d8
        /*0524*/ 	.short	0x010a
        /*0526*/ 	.byte	0x04
	.zero		1


	//   ....[69]....
        /*0528*/ 	.word	0x00002050
        /*052c*/ 	.word	0x000000ff
        /*0530*/ 	.word	0x000000d8
        /*0534*/ 	.short	0x010a
        /*0536*/ 	.byte	0x09
	.zero		1


	//   ....[70]....
        /*0538*/ 	.word	0x000021c0
        /*053c*/ 	.word	0x000000ff
        /*0540*/ 	.word	0x000000d8
        /*0544*/ 	.short	0x010a
        /*0546*/ 	.byte	0x08
	.zero		1


	//   ....[71]....
        /*0548*/ 	.word	0x000023b0
        /*054c*/ 	.word	0x000000ff
        /*0550*/ 	.word	0x000001d0
        /*0554*/ 	.short	0x010a
        /*0556*/ 	.byte	0x16
	.zero		1


	//   ....[72]....
        /*0558*/ 	.word	0x00002470
        /*055c*/ 	.word	0x000000ff
        /*0560*/ 	.word	0x00000000
        /*0564*/ 	.short	0x0101
        /*0566*/ 	.byte	0x04
	.zero		1


	//   ....[73]....
        /*0568*/ 	.word	0x00002970
        /*056c*/ 	.word	0x000000ff
        /*0570*/ 	.word	0x00000000
        /*0574*/ 	.short	0x010a
        /*0576*/ 	.byte	0x04
	.zero		1


	//   ....[74]....
        /*0578*/ 	.word	0x00002a10
        /*057c*/ 	.word	0x000000ff
        /*0580*/ 	.word	0x00000000
        /*0584*/ 	.short	0x010a
        /*0586*/ 	.byte	0x04
	.zero		1


	//   ....[75]....
        /*0588*/ 	.word	0x00002ab0
        /*058c*/ 	.word	0x000000ff
        /*0590*/ 	.word	0x00000000
        /*0594*/ 	.short	0x010a
        /*0596*/ 	.byte	0x04
	.zero		1


	//   ....[76]....
        /*0598*/ 	.word	0x00002b50
        /*059c*/ 	.word	0x000000ff
        /*05a0*/ 	.word	0x00000000
        /*05a4*/ 	.short	0x010a
        /*05a6*/ 	.byte	0x04
	.zero		1


	//   ....[77]....
        /*05a8*/ 	.word	0x00002bf0
        /*05ac*/ 	.word	0x000000ff
        /*05b0*/ 	.word	0x00000000
        /*05b4*/ 	.short	0x010a
        /*05b6*/ 	.byte	0x04
	.zero		1


	//   ....[78]....
        /*05b8*/ 	.word	0x00002c90
        /*05bc*/ 	.word	0x000000ff
        /*05c0*/ 	.word	0x00000000
        /*05c4*/ 	.short	0x010a
        /*05c6*/ 	.byte	0x04
	.zero		1


	//   ....[79]....
        /*05c8*/ 	.word	0x00002d30
        /*05cc*/ 	.word	0x000000ff
        /*05d0*/ 	.word	0x00000000
        /*05d4*/ 	.short	0x010a
        /*05d6*/ 	.byte	0x04
	.zero		1


	//   ....[80]....
        /*05d8*/ 	.word	0x00002dd0
        /*05dc*/ 	.word	0x000000ff
        /*05e0*/ 	.word	0x00000000
        /*05e4*/ 	.short	0x010a
        /*05e6*/ 	.byte	0x04
	.zero		1


	//   ....[81]....
        /*05e8*/ 	.word	0x00002e70
        /*05ec*/ 	.word	0x000000ff
        /*05f0*/ 	.word	0x00000000
        /*05f4*/ 	.short	0x010a
        /*05f6*/ 	.byte	0x04
	.zero		1


	//   ....[82]....
        /*05f8*/ 	.word	0x00002f10
        /*05fc*/ 	.word	0x000000ff
        /*0600*/ 	.word	0x00000000
        /*0604*/ 	.short	0x010a
        /*0606*/ 	.byte	0x04
	.zero		1


	//   ....[83]....
        /*0608*/ 	.word	0x00002fb0
        /*060c*/ 	.word	0x000000ff
        /*0610*/ 	.word	0x00000000
        /*0614*/ 	.short	0x010a
        /*0616*/ 	.byte	0x04
	.zero		1


	//   ....[84]....
        /*0618*/ 	.word	0x00003050
        /*061c*/ 	.word	0x000000ff
        /*0620*/ 	.word	0x00000000
        /*0624*/ 	.short	0x010a
        /*0626*/ 	.byte	0x04
	.zero		1


	//   ....[85]....
        /*0628*/ 	.word	0x000030f0
        /*062c*/ 	.word	0x000000ff
        /*0630*/ 	.word	0x00000000
        /*0634*/ 	.short	0x010a
        /*0636*/ 	.byte	0x04
	.zero		1


	//   ....[86]....
        /*0638*/ 	.word	0x00003190
        /*063c*/ 	.word	0x000000ff
        /*0640*/ 	.word	0x00000000
        /*0644*/ 	.short	0x010a
        /*0646*/ 	.byte	0x04
	.zero		1


	//   ....[87]....
        /*0648*/ 	.word	0x00003230
        /*064c*/ 	.word	0x000000ff
        /*0650*/ 	.word	0x00000000
        /*0654*/ 	.short	0x010a
        /*0656*/ 	.byte	0x04
	.zero		1


	//   ....[88]....
        /*0658*/ 	.word	0x000032d0
        /*065c*/ 	.word	0x000000ff
        /*0660*/ 	.word	0x00000000
        /*0664*/ 	.short	0x010a
        /*0666*/ 	.byte	0x04
	.zero		1


	//   ....[89]....
        /*0668*/ 	.word	0x00003370
        /*066c*/ 	.word	0x000000ff
        /*0670*/ 	.word	0x00000000
        /*0674*/ 	.short	0x010a
        /*0676*/ 	.byte	0x04
	.zero		1


	//   ....[90]....
        /*0678*/ 	.word	0x00003410
        /*067c*/ 	.word	0x000000ff
        /*0680*/ 	.word	0x00000000
        /*0684*/ 	.short	0x010a
        /*0686*/ 	.byte	0x04
	.zero		1


	//   ....[91]....
        /*0688*/ 	.word	0x000034b0
        /*068c*/ 	.word	0x000000ff
        /*0690*/ 	.word	0x00000000
        /*0694*/ 	.short	0x010a
        /*0696*/ 	.byte	0x04
	.zero		1


	//   ....[92]....
        /*0698*/ 	.word	0x00003550
        /*069c*/ 	.word	0x000000ff
        /*06a0*/ 	.word	0x00000000
        /*06a4*/ 	.short	0x010a
        /*06a6*/ 	.byte	0x04
	.zero		1


	//   ....[93]....
        /*06a8*/ 	.word	0x000035f0
        /*06ac*/ 	.word	0x000000ff
        /*06b0*/ 	.word	0x00000000
        /*06b4*/ 	.short	0x010a
        /*06b6*/ 	.byte	0x04
	.zero		1


	//   ....[94]....
        /*06b8*/ 	.word	0x00003690
        /*06bc*/ 	.word	0x000000ff
        /*06c0*/ 	.word	0x00000000
        /*06c4*/ 	.short	0x010a
        /*06c6*/ 	.byte	0x04
	.zero		1


	//   ....[95]....
        /*06c8*/ 	.word	0x00003730
        /*06cc*/ 	.word	0x000000ff
        /*06d0*/ 	.word	0x00000000
        /*06d4*/ 	.short	0x010a
        /*06d6*/ 	.byte	0x04
	.zero		1


	//   ....[96]....
        /*06d8*/ 	.word	0x000037d0
        /*06dc*/ 	.word	0x000000ff
        /*06e0*/ 	.word	0x00000000
        /*06e4*/ 	.short	0x010a
        /*06e6*/ 	.byte	0x04
	.zero		1


	//   ....[97]....
        /*06e8*/ 	.word	0x00003870
        /*06ec*/ 	.word	0x000000ff
        /*06f0*/ 	.word	0x00000000
        /*06f4*/ 	.short	0x010a
        /*06f6*/ 	.byte	0x04
	.zero		1


	//   ....[98]....
        /*06f8*/ 	.word	0x00003910
        /*06fc*/ 	.word	0x000000ff
        /*0700*/ 	.word	0x00000000
        /*0704*/ 	.short	0x010a
        /*0706*/ 	.byte	0x04
	.zero		1


	//   ....[99]....
        /*0708*/ 	.word	0x000039c0
        /*070c*/ 	.word	0x00000000
        /*0710*/ 	.word	0x00000000
        /*0714*/ 	.short	0x010a
        /*0716*/ 	.byte	0xff
	.zero		1


	//   ....[100]....
        /*0718*/ 	.word	0x00003af0
        /*071c*/ 	.word	0x000000ff
        /*0720*/ 	.word	0x000001d8
        /*0724*/ 	.short	0x010a
        /*0726*/ 	.byte	0x30
	.zero		1


	//   ....[101]....
        /*0728*/ 	.word	0x00003b90
        /*072c*/ 	.word	0x000000ff
        /*0730*/ 	.word	0x000001d0
        /*0734*/ 	.short	0x010a
        /*0736*/ 	.byte	0x30
	.zero		1


	//   ....[102]....
        /*0738*/ 	.word	0x00003c30
        /*073c*/ 	.word	0x000000ff
        /*0740*/ 	.word	0x00000000
        /*0744*/ 	.short	0x0101
        /*0746*/ 	.byte	0x06
	.zero		1


	//   ....[103]....
        /*0748*/ 	.word	0x00003c70
        /*074c*/ 	.word	0x000000ff
        /*0750*/ 	.word	0x000001d8
        /*0754*/ 	.short	0x0106
        /*0756*/ 	.byte	0x30
	.zero		1


	//   ....[104]....
        /*0758*/ 	.word	0x00003cb0
        /*075c*/ 	.word	0x00000000
        /*0760*/ 	.word	0x000001d8
        /*0764*/ 	.short	0x010a
        /*0766*/ 	.byte	0xff
	.zero		1


	//   ....[105]....
        /*0768*/ 	.word	0x000041c0
        /*076c*/ 	.word	0x000000ff
        /*0770*/ 	.word	0x000001d0
        /*0774*/ 	.short	0x010a
        /*0776*/ 	.byte	0x06
	.zero		1


	//   ....[106]....
        /*0778*/ 	.word	0x00004270
        /*077c*/ 	.word	0x000000ff
        /*0780*/ 	.word	0x00000000
        /*0784*/ 	.short	0x0101
        /*0786*/ 	.byte	0x05
	.zero		1


	//   ....[107]....
        /*0788*/ 	.word	0x00004280
        /*078c*/ 	.word	0x000000ff
        /*0790*/ 	.word	0x000001f0
        /*0794*/ 	.short	0x010a
        /*0796*/ 	.byte	0x08
	.zero		1


	//   ....[108]....
        /*0798*/ 	.word	0x00004310
        /*079c*/ 	.word	0x000000ff
        /*07a0*/ 	.word	0x00000000
        /*07a4*/ 	.short	0x010a
        /*07a6*/ 	.byte	0x04
	.zero		1


	//   ....[109]....
        /*07a8*/ 	.word	0x00004380
        /*07ac*/ 	.word	0x000000ff
        /*07b0*/ 	.word	0x00000000
        /*07b4*/ 	.short	0x010a
        /*07b6*/ 	.byte	0x07
	.zero		1


	//   ....[110]....
        /*07b8*/ 	.word	0x000044b0
        /*07bc*/ 	.word	0x000000ff
        /*07c0*/ 	.word	0x00000000
        /*07c4*/ 	.short	0x010a
        /*07c6*/ 	.byte	0x04
	.zero		1


	//   ....[111]....
        /*07c8*/ 	.word	0x00004700
        /*07cc*/ 	.word	0x000000ff
        /*07d0*/ 	.word	0x00000000
        /*07d4*/ 	.short	0x010a
        /*07d6*/ 	.byte	0x05
	.zero		1


	//   ....[112]....
        /*07d8*/ 	.word	0x00004790
        /*07dc*/ 	.word	0x000000ff
        /*07e0*/ 	.word	0x00000000
        /*07e4*/ 	.short	0x010a
        /*07e6*/ 	.byte	0x07
	.zero		1


	//   ....[113]....
        /*07e8*/ 	.word	0x00004bd0
        /*07ec*/ 	.word	0x000000ff
        /*07f0*/ 	.word	0x000001d0
        /*07f4*/ 	.short	0x010a
        /*07f6*/ 	.byte	0x0e
	.zero		1


	//   ....[114]....
        /*07f8*/ 	.word	0x00004cc0
        /*07fc*/ 	.word	0x000000ff
        /*0800*/ 	.word	0x00000000
        /*0804*/ 	.short	0x0101
        /*0806*/ 	.byte	0x10
	.zero		1


	//   ....[115]....
        /*0808*/ 	.word	0x00004fe0
        /*080c*/ 	.word	0x000000ff
        /*0810*/ 	.word	0x000001c8
        /*0814*/ 	.short	0x010a
        /*0816*/ 	.byte	0x0e
	.zero		1


	//   ....[116]....
        /*0818*/ 	.word	0x00005140
        /*081c*/ 	.word	0x000000ff
        /*0820*/ 	.word	0x000001b8
        /*0824*/ 	.short	0x010a
        /*0826*/ 	.byte	0x0e
	.zero		1


	//   ....[117]....
        /*0828*/ 	.word	0x00005500
        /*082c*/ 	.word	0x000000ff
        /*0830*/ 	.word	0x000001b0
        /*0834*/ 	.short	0x010b
        /*0836*/ 	.byte	0x0e
	.zero		1


	//   ....[118]....
        /*0838*/ 	.word	0x00005520
        /*083c*/ 	.word	0x000000ff
        /*0840*/ 	.word	0x00000000
        /*0844*/ 	.short	0x0101
        /*0846*/ 	.byte	0x30
	.zero		1


	//   ....[119]....
        /*0848*/ 	.word	0x00005560
        /*084c*/ 	.word	0x00000000
        /*0850*/ 	.word	0x000001b8
        /*0854*/ 	.short	0x010a
        /*0856*/ 	.byte	0xff
	.zero		1


	//   ....[120]....
        /*0858*/ 	.word	0x000058e0
        /*085c*/ 	.word	0x000000ff
        /*0860*/ 	.word	0x000001d0
        /*0864*/ 	.short	0x010a
        /*0866*/ 	.byte	0x2f
	.zero		1


	//   ....[121]....
        /*0868*/ 	.word	0x00005a00
        /*086c*/ 	.word	0x000000ff
        /*0870*/ 	.word	0x00000000
        /*0874*/ 	.short	0x0101
        /*0876*/ 	.byte	0x04
	.zero		1


	//   ....[122]....
        /*0878*/ 	.word	0x00006360
        /*087c*/ 	.word	0x000000ff
        /*0880*/ 	.word	0x000001b0
        /*0884*/ 	.short	0x010a
        /*0886*/ 	.byte	0x2f
	.zero		1


	//   ....[123]....
        /*0888*/ 	.word	0x00006370
        /*088c*/ 	.word	0x00000058
        /*0890*/ 	.word	0x000001e0
        /*0894*/ 	.short	0x010a
        /*0896*/ 	.byte	0xff
	.zero		1


	//   ....[124]....
        /*0898*/ 	.word	0x000064c0
        /*089c*/ 	.word	0x000000ff
        /*08a0*/ 	.word	0x000001b0
        /*08a4*/ 	.short	0x010a
        /*08a6*/ 	.byte	0x2f
	.zero		1


	//   ....[125]....
        /*08a8*/ 	.word	0x000065a0
        /*08ac*/ 	.word	0x000000ff
        /*08b0*/ 	.word	0x00000000
        /*08b4*/ 	.short	0x0101
        /*08b6*/ 	.byte	0x04
	.zero		1


	//   ....[126]....
        /*08b8*/ 	.word	0x00006600
        /*08bc*/ 	.word	0x00000058
        /*08c0*/ 	.word	0x000001e0
        /*08c4*/ 	.short	0x010a
        /*08c6*/ 	.byte	0xff
	.zero		1


	//   ....[127]....
        /*08c8*/ 	.word	0x000069d0
        /*08cc*/ 	.word	0x000000ff
        /*08d0*/ 	.word	0x00000000
        /*08d4*/ 	.short	0x0101
        /*08d6*/ 	.byte	0x05
	.zero		1


	//   ....[128]....
        /*08d8*/ 	.word	0x00007380
        /*08dc*/ 	.word	0x00000002
        /*08e0*/ 	.word	0x000000d8
        /*08e4*/ 	.short	0x010a
        /*08e6*/ 	.byte	0xff
	.zero		1


	//   ....[129]....
        /*08e8*/ 	.word	0x000073e0
        /*08ec*/ 	.word	0x00000002
        /*08f0*/ 	.word	0x000000d8
        /*08f4*/ 	.short	0x010a
        /*08f6*/ 	.byte	0xff
	.zero		1


	//   ....[130]....
        /*08f8*/ 	.word	0x00007440
        /*08fc*/ 	.word	0x00000002
        /*0900*/ 	.word	0x000001d0
        /*0904*/ 	.short	0x010a
        /*0906*/ 	.byte	0xff
	.zero		1


	//   ....[131]....
        /*0908*/ 	.word	0x000074a0
        /*090c*/ 	.word	0x00000000
        /*0910*/ 	.word	0x00000000
        /*0914*/ 	.short	0x010a
        /*0916*/ 	.byte	0xff
	.zero		1


	//   ....[132]....
        /*0918*/ 	.word	0x00007500
        /*091c*/ 	.word	0x00000000
        /*0920*/ 	.word	0x00000000
        /*0924*/ 	.short	0x010a
        /*0926*/ 	.byte	0xff
	.zero		1


	//   ....[133]....
        /*0928*/ 	.word	0x00007560
        /*092c*/ 	.word	0x00000000
        /*0930*/ 	.word	0x00000000
        /*0934*/ 	.short	0x010a
        /*0936*/ 	.byte	0xff
	.zero		1


	//   ....[134]....
        /*0938*/ 	.word	0x000075c0
        /*093c*/ 	.word	0x00000000
        /*0940*/ 	.word	0x00000000
        /*0944*/ 	.short	0x010a
        /*0946*/ 	.byte	0xff
	.zero		1


	//   ....[135]....
        /*0948*/ 	.word	0x00007620
        /*094c*/ 	.word	0x00000000
        /*0950*/ 	.word	0x00000000
        /*0954*/ 	.short	0x010a
        /*0956*/ 	.byte	0xff
	.zero		1


	//   ....[136]....
        /*0958*/ 	.word	0x00007680
        /*095c*/ 	.word	0x00000000
        /*0960*/ 	.word	0x00000000
        /*0964*/ 	.short	0x010a
        /*0966*/ 	.byte	0xff
	.zero		1


	//   ....[137]....
        /*0968*/ 	.word	0x000076e0
        /*096c*/ 	.word	0x00000000
        /*0970*/ 	.word	0x00000000
        /*0974*/ 	.short	0x010a
        /*0976*/ 	.byte	0xff
	.zero		1


	//   ....[138]....
        /*0978*/ 	.word	0x00007740
        /*097c*/ 	.word	0x00000000
        /*0980*/ 	.word	0x00000000
        /*0984*/ 	.short	0x010a
        /*0986*/ 	.byte	0xff
	.zero		1


	//   ....[139]....
        /*0988*/ 	.word	0x000077a0
        /*098c*/ 	.word	0x00000000
        /*0990*/ 	.word	0x00000000
        /*0994*/ 	.short	0x010a
        /*0996*/ 	.byte	0xff
	.zero		1


	//   ....[140]....
        /*0998*/ 	.word	0x00007800
        /*099c*/ 	.word	0x00000000
        /*09a0*/ 	.word	0x00000000
        /*09a4*/ 	.short	0x010a
        /*09a6*/ 	.byte	0xff
	.zero		1


	//   ....[141]....
        /*09a8*/ 	.word	0x00007860
        /*09ac*/ 	.word	0x00000000
        /*09b0*/ 	.word	0x00000000
        /*09b4*/ 	.short	0x010a
        /*09b6*/ 	.byte	0xff
	.zero		1


	//   ....[142]....
        /*09b8*/ 	.word	0x000078c0
        /*09bc*/ 	.word	0x00000000
        /*09c0*/ 	.word	0x00000000
        /*09c4*/ 	.short	0x010a
        /*09c6*/ 	.byte	0xff
	.zero		1


	//   ....[143]....
        /*09c8*/ 	.word	0x00007920
        /*09cc*/ 	.word	0x00000000
        /*09d0*/ 	.word	0x00000000
        /*09d4*/ 	.short	0x010a
        /*09d6*/ 	.byte	0xff
	.zero		1


	//   ....[144]....
        /*09d8*/ 	.word	0x00007980
        /*09dc*/ 	.word	0x00000000
        /*09e0*/ 	.word	0x00000000
        /*09e4*/ 	.short	0x010a
        /*09e6*/ 	.byte	0xff
	.zero		1


	//   ....[145]....
        /*09e8*/ 	.word	0x000079e0
        /*09ec*/ 	.word	0x00000000
        /*09f0*/ 	.word	0x00000000
        /*09f4*/ 	.short	0x010a
        /*09f6*/ 	.byte	0xff
	.zero		1


	//   ....[146]....
        /*09f8*/ 	.word	0x00007a40
        /*09fc*/ 	.word	0x00000000
        /*0a00*/ 	.word	0x00000000
        /*0a04*/ 	.short	0x010a
        /*0a06*/ 	.byte	0xff
	.zero		1


	//   ....[147]....
        /*0a08*/ 	.word	0x00007aa0
        /*0a0c*/ 	.word	0x00000000
        /*0a10*/ 	.word	0x00000000
        /*0a14*/ 	.short	0x010a
        /*0a16*/ 	.byte	0xff
	.zero		1


	//   ....[148]....
        /*0a18*/ 	.word	0x00007b00
        /*0a1c*/ 	.word	0x00000000
        /*0a20*/ 	.word	0x00000000
        /*0a24*/ 	.short	0x010a
        /*0a26*/ 	.byte	0xff
	.zero		1


	//   ....[149]....
        /*0a28*/ 	.word	0x00007b60
        /*0a2c*/ 	.word	0x00000000
        /*0a30*/ 	.word	0x00000000
        /*0a34*/ 	.short	0x010a
        /*0a36*/ 	.byte	0xff
	.zero		1


	//   ....[150]....
        /*0a38*/ 	.word	0x00007bc0
        /*0a3c*/ 	.word	0x00000000
        /*0a40*/ 	.word	0x00000000
        /*0a44*/ 	.short	0x010a
        /*0a46*/ 	.byte	0xff
	.zero		1


	//   ....[151]....
        /*0a48*/ 	.word	0x00007c20
        /*0a4c*/ 	.word	0x00000000
        /*0a50*/ 	.word	0x00000000
        /*0a54*/ 	.short	0x010a
        /*0a56*/ 	.byte	0xff
	.zero		1


	//   ....[152]....
        /*0a58*/ 	.word	0x00007c80
        /*0a5c*/ 	.word	0x00000000
        /*0a60*/ 	.word	0x00000000
        /*0a64*/ 	.short	0x010a
        /*0a66*/ 	.byte	0xff
	.zero		1


	//   ....[153]....
        /*0a68*/ 	.word	0x00007ce0
        /*0a6c*/ 	.word	0x00000000
        /*0a70*/ 	.word	0x00000000
        /*0a74*/ 	.short	0x010a
        /*0a76*/ 	.byte	0xff
	.zero		1


	//   ....[154]....
        /*0a78*/ 	.word	0x00007d40
        /*0a7c*/ 	.word	0x00000000
        /*0a80*/ 	.word	0x00000000
        /*0a84*/ 	.short	0x010a
        /*0a86*/ 	.byte	0xff
	.zero		1


	//   ....[155]....
        /*0a88*/ 	.word	0x00007da0
        /*0a8c*/ 	.word	0x00000000
        /*0a90*/ 	.word	0x00000000
        /*0a94*/ 	.short	0x010a
        /*0a96*/ 	.byte	0xff
	.zero		1


	//   ....[156]....
        /*0a98*/ 	.word	0x00007e00
        /*0a9c*/ 	.word	0x00000000
        /*0aa0*/ 	.word	0x00000000
        /*0aa4*/ 	.short	0x010a
        /*0aa6*/ 	.byte	0xff
	.zero		1


	//   ....[157]....
        /*0aa8*/ 	.word	0x00007e60
        /*0aac*/ 	.word	0x00000004
        /*0ab0*/ 	.word	0x000001d8
        /*0ab4*/ 	.short	0x010a
        /*0ab6*/ 	.byte	0xff
	.zero		1


	//   ....[158]....
        /*0ab8*/ 	.word	0x00007ec0
        /*0abc*/ 	.word	0x00000004
        /*0ac0*/ 	.word	0x000001d0
        /*0ac4*/ 	.short	0x010a
        /*0ac6*/ 	.byte	0xff
	.zero		1


	//   ....[159]....
        /*0ac8*/ 	.word	0x00007f20
        /*0acc*/ 	.word	0x00000000
        /*0ad0*/ 	.word	0x000001d0
        /*0ad4*/ 	.short	0x010a
        /*0ad6*/ 	.byte	0xff
	.zero		1


	//   ....[160]....
        /*0ad8*/ 	.word	0x00007f80
        /*0adc*/ 	.word	0x00000005
        /*0ae0*/ 	.word	0x000001f0
        /*0ae4*/ 	.short	0x010a
        /*0ae6*/ 	.byte	0xff
	.zero		1


	//   ....[161]....
        /*0ae8*/ 	.word	0x00007fe0
        /*0aec*/ 	.word	0x00000000
        /*0af0*/ 	.word	0x00000000
        /*0af4*/ 	.short	0x010a
        /*0af6*/ 	.byte	0xff
	.zero		1


	//   ....[162]....
        /*0af8*/ 	.word	0x00008040
        /*0afc*/ 	.word	0x00000000
        /*0b00*/ 	.word	0x00000000
        /*0b04*/ 	.short	0x010a
        /*0b06*/ 	.byte	0xff
	.zero		1


	//   ....[163]....
        /*0b08*/ 	.word	0x000080a0
        /*0b0c*/ 	.word	0x00000000
        /*0b10*/ 	.word	0x00000000
        /*0b14*/ 	.short	0x010a
        /*0b16*/ 	.byte	0xff
	.zero		1


	//   ....[164]....
        /*0b18*/ 	.word	0x00008100
        /*0b1c*/ 	.word	0x00000000
        /*0b20*/ 	.word	0x000001d0
        /*0b24*/ 	.short	0x010a
        /*0b26*/ 	.byte	0xff
	.zero		1


	//   ....[165]....
        /*0b28*/ 	.word	0x00008160
        /*0b2c*/ 	.word	0x00000000
        /*0b30*/ 	.word	0x000001c8
        /*0b34*/ 	.short	0x010a
        /*0b36*/ 	.byte	0xff
	.zero		1


	//   ....[166]....
        /*0b38*/ 	.word	0x000081c0
        /*0b3c*/ 	.word	0x00000000
        /*0b40*/ 	.word	0x000001b8
        /*0b44*/ 	.short	0x010a
        /*0b46*/ 	.byte	0xff
	.zero		1


	//   ....[167]....
        /*0b48*/ 	.word	0x00008220
        /*0b4c*/ 	.word	0x00000000
        /*0b50*/ 	.word	0x000001d0
        /*0b54*/ 	.short	0x010a
        /*0b56*/ 	.byte	0xff
	.zero		1


	//   ....[168]....
        /*0b58*/ 	.word	0x00008280
        /*0b5c*/ 	.word	0x00000000
        /*0b60*/ 	.word	0x000001b0
        /*0b64*/ 	.short	0x010a
        /*0b66*/ 	.byte	0xff
	.zero		1


	//   ....[169]....
        /*0b68*/ 	.word	0x000082d0
        /*0b6c*/ 	.word	0x00000058
        /*0b70*/ 	.word	0x000001e0
        /*0b74*/ 	.short	0x010a
        /*0b76*/ 	.byte	0xff
	.zero		1


	//----- nvinfo : EIATTR_NUM_MBARRIERS
	.align		4
.L_47:
        /*0b78*/ 	.byte	0x03, 0x38
        /*0b7a*/ 	.short	0x0040


	//----- nvinfo : EIATTR_EXIT_INSTR_OFFSETS
	.align		4
        /*0b7c*/ 	.byte	0x04, 0x1c
        /*0b7e*/ 	.short	(.L_49 - .L_48)


	//   ....[0]....
.L_48:
        /*0b80*/ 	.word	0x000039f0


	//   ....[1]....
        /*0b84*/ 	.word	0x00003c80


	//   ....[2]....
        /*0b88*/ 	.word	0x00003ce0


	//   ....[3]....
        /*0b8c*/ 	.word	0x00004a00


	//   ....[4]....
        /*0b90*/ 	.word	0x00005590


	//   ....[5]....
        /*0b94*/ 	.word	0x000055d0


	//   ....[6]....
        /*0b98*/ 	.word	0x00007360


	//----- nvinfo : EIATTR_MAX_THREADS
	.align		4
.L_49:
        /*0b9c*/ 	.byte	0x04, 0x05
        /*0b9e*/ 	.short	(.L_51 - .L_50)
.L_50:
        /*0ba0*/ 	.word	0x00000100
        /*0ba4*/ 	.word	0x00000001
        /*0ba8*/ 	.word	0x00000001


	//----- nvinfo : EIATTR_CRS_STACK_SIZE
	.align		4
.L_51:
        /*0bac*/ 	.byte	0x04, 0x1e
        /*0bae*/ 	.short	(.L_53 - .L_52)
.L_52:
        /*0bb0*/ 	.word	0x00000000


	//----- nvinfo : EIATTR_CBANK_PARAM_SIZE
	.align		4
.L_53:
        /*0bb4*/ 	.byte	0x03, 0x19
        /*0bb6*/ 	.short	0x0800


	//----- nvinfo : EIATTR_PARAM_CBANK
	.align		4
        /*0bb8*/ 	.byte	0x04, 0x0a
        /*0bba*/ 	.short	(.L_55 - .L_54)
	.align		4
.L_54:
        /*0bbc*/ 	.word	index@(.nv.constant0._ZN7cutlass13device_kernelINS_4conv6kernel13ConvUniversalINS1_16ConvProblemShapeILNS1_8OperatorE0ELi2EEENS1_10collective14CollectiveConvINS1_47MainloopSm100TmaUmmaWarpSpecializedImplicitGemmILS5_0ELi27ELi2ELi1ELi2EN4cute5tupleIJNSA_1CILi1EEESD_SD_EEEEENSB_IJNSC_ILi64EEESG_NSB_IJSG_EEEEEENS_12float_e4m3_tESJ_NSA_8TiledMMAINSA_8MMA_AtomIJNSA_10MMA_TraitsINSA_19SM100_MMA_F8F6F4_SSEJSJ_SJ_fSG_SG_NSA_17integral_constantINSA_4UMMA5MajorELSQ_0EEESR_NSO_INSP_7ScaleInELSS_0EEEST_EEEEEENSA_6LayoutISE_NSB_IJNSC_ILi0EEESX_SX_EEEEENSB_IJNSA_10UnderscoreES10_S10_EEEEENS7_6detail27Sm100ImplicitGemmTileTraitsINSA_20SM90_TMA_LOAD_IM2COLENSA_14ComposedLayoutINSA_7SwizzleILi2ELi4ELi3EEENSA_18smem_ptr_flag_bitsILi8EEENSW_INSB_IJNSC_ILi8EEESG_EEENSB_IJSG_SD_EEEEEEEvEENS14_INSA_13SM90_TMA_LOADES1F_vEEEENS_8epilogue10collective18CollectiveEpilogueINS1K_23Sm100TmaWarpSpecializedILi1ELi1ELi32ELb0ELb0EEEJSI_NSB_IJNSW_ISG_SD_EES1P_EEESJ_NSB_IJNSB_IJlllEEESD_SX_EEESJ_S1S_NS1K_6fusion15FusionCallbacksIS1O_NS1T_17LinearCombinationISJ_fSJ_fLNS_15FloatRoundStyleE2EEESI_S1Q_JEEENSA_5SM1004TMEM4LOAD26SM100_TMEM_LOAD_16dp32b32xES15_S1F_NSA_39AutoVectorizingCopyWithAssumedAlignmentILi128EEENSA_21SM90_TMA_STORE_IM2COLES1F_S24_S24_EEEvvEEEEvNT_6ParamsE)
        /*0bc0*/ 	.short	0x0380
        /*0bc2*/ 	.short	0x0800


	//----- nvinfo : EIATTR_SW_WAR
	.align		4
.L_55:
        /*0bc4*/ 	.byte	0x04, 0x36
        /*0bc6*/ 	.short	(.L_57 - .L_56)
.L_56:
        /*0bc8*/ 	.word	0x00000008
.L_57:


//--------------------- .nv.callgraph             --------------------------
	.section	.nv.callgraph,"",@"SHT_CUDA_CALLGRAPH"
	.align	4
	.sectionentsize	8
	.align		4
        /*0000*/ 	.word	0x00000000
	.align		4
        /*0004*/ 	.word	0xffffffff
	.align		4
        /*0008*/ 	.word	index@(_ZN7cutlass13device_kernelINS_4conv6kernel13ConvUniversalINS1_16ConvProblemShapeILNS1_8OperatorE0ELi2EEENS1_10collective14CollectiveConvINS1_47MainloopSm100TmaUmmaWarpSpecializedImplicitGemmILS5_0ELi27ELi2ELi1ELi2EN4cute5tupleIJNSA_1CILi1EEESD_SD_EEEEENSB_IJNSC_ILi64EEESG_NSB_IJSG_EEEEEENS_12float_e4m3_tESJ_NSA_8TiledMMAINSA_8MMA_AtomIJNSA_10MMA_TraitsINSA_19SM100_MMA_F8F6F4_SSEJSJ_SJ_fSG_SG_NSA_17integral_constantINSA_4UMMA5MajorELSQ_0EEESR_NSO_INSP_7ScaleInELSS_0EEEST_EEEEEENSA_6LayoutISE_NSB_IJNSC_ILi0EEESX_SX_EEEEENSB_IJNSA_10UnderscoreES10_S10_EEEEENS7_6detail27Sm100ImplicitGemmTileTraitsINSA_20SM90_TMA_LOAD_IM2COLENSA_14ComposedLayoutINSA_7SwizzleILi2ELi4ELi3EEENSA_18smem_ptr_flag_bitsILi8EEENSW_INSB_IJNSC_ILi8EEESG_EEENSB_IJSG_SD_EEEEEEEvEENS14_INSA_13SM90_TMA_LOADES1F_vEEEENS_8epilogue10collective18CollectiveEpilogueINS1K_23Sm100TmaWarpSpecializedILi1ELi1ELi32ELb0ELb0EEEJSI_NSB_IJNSW_ISG_SD_EES1P_EEESJ_NSB_IJNSB_IJlllEEESD_SX_EEESJ_S1S_NS1K_6fusion15FusionCallbacksIS1O_NS1T_17LinearCombinationISJ_fSJ_fLNS_15FloatRoundStyleE2EEESI_S1Q_JEEENSA_5SM1004TMEM4LOAD26SM100_TMEM_LOAD_16dp32b32xES15_S1F_NSA_39AutoVectorizingCopyWithAssumedAlignmentILi128EEENSA_21SM90_TMA_STORE_IM2COLES1F_S24_S24_EEEvvEEEEvNT_6ParamsE)
	.align		4
        /*000c*/ 	.word	index@(__assertfail)
	.align		4
        /*0010*/ 	.word	0x00000000
	.align		4
        /*0014*/ 	.word	0xfffffffe
	.align		4
        /*0018*/ 	.word	0x00000000
	.align		4
        /*001c*/ 	.word	0xfffffffd
	.align		4
        /*0020*/ 	.word	0x00000000
	.align		4
        /*0024*/ 	.word	0xfffffffc


//--------------------- .nv.constant4             --------------------------
	.section	.nv.constant4,"a",@progbits
	.align	8
	.align		8
.nv.constant4:
        /*0000*/ 	.dword	__assertfail
	.align		8
        /*0008*/ 	.dword	__unnamed_1
	.align		8
        /*0010*/ 	.dword	__unnamed_2
	.align		8
        /*0018*/ 	.dword	_ZN39_INTERNAL_d0bc0556_4_k_cu_866b8a6c_30294cuda3std3__45__cpo5beginE
	.align		8
        /*0020*/ 	.dword	_ZN39_INTERNAL_d0bc0556_4_k_cu_866b8a6c_30294cuda3std3__45__cpo3endE
	.align		8
        /*0028*/ 	.dword	_ZN39_INTERNAL_d0bc0556_4_k_cu_866b8a6c_30294cuda3std3__45__cpo6cbeginE
	.align		8
        /*0030*/ 	.dword	_ZN39_INTERNAL_d0bc0556_4_k_cu_866b8a6c_30294cuda3std3__45__cpo4cendE
	.align		8
        /*0038*/ 	.dword	_ZN39_INTERNAL_d0bc0556_4_k_cu_866b8a6c_30294cuda3std3__441_GLOBAL__N__d0bc0556_4_k_cu_866b8a6c_30296ignoreE
	.align		8
        /*0040*/ 	.dword	_ZN39_INTERNAL_d0bc0556_4_k_cu_866b8a6c_30294cuda3std3__419piecewise_constructE
	.align		8
        /*0048*/ 	.dword	_ZN39_INTERNAL_d0bc0556_4_k_cu_866b8a6c_30294cuda3std3__48in_placeE
	.align		8
        /*0050*/ 	.dword	_ZN39_INTERNAL_d0bc0556_4_k_cu_866b8a6c_30294cuda3std6ranges3__45__cpo4swapE
	.align		8
        /*0058*/ 	.dword	_ZN39_INTERNAL_d0bc0556_4_k_cu_866b8a6c_30294cuda3std6ranges3__45__cpo9iter_moveE
	.align		8
        /*0060*/ 	.dword	_ZN39_INTERNAL_d0bc0556_4_k_cu_866b8a6c_30294cute7productE
	.align		8
        /*0068*/ 	.dword	_ZN39_INTERNAL_d0bc0556_4_k_cu_866b8a6c_30294cute1_E
	.align		8
        /*0070*/ 	.dword	$str$27
	.align		8
        /*0078*/ 	.dword	$str$28
	.align		8
        /*0080*/ 	.dword	$str$29
	.align		8
        /*0088*/ 	.dword	$str$30


//--------------------- .text._ZN7cutlass13device_kernelINS_4conv6kernel13ConvUniversalINS1_16ConvProblemShapeILNS1_8OperatorE0ELi2EEENS1_10collective14CollectiveConvINS1_47MainloopSm100TmaUmmaWarpSpecializedImplicitGemmILS5_0ELi27ELi2ELi1ELi2EN4cute5tupleIJNSA_1CILi1EEESD_SD_EEEEENSB_IJNSC_ILi64EEESG_NSB_IJSG_EEEEEENS_12float_e4m3_tESJ_NSA_8TiledMMAINSA_8MMA_AtomIJNSA_10MMA_TraitsINSA_19SM100_MMA_F8F6F4_SSEJSJ_SJ_fSG_SG_NSA_17integral_constantINSA_4UMMA5MajorELSQ_0EEESR_NSO_INSP_7ScaleInELSS_0EEEST_EEEEEENSA_6LayoutISE_NSB_IJNSC_ILi0EEESX_SX_EEEEENSB_IJNSA_10UnderscoreES10_S10_EEEEENS7_6detail27Sm100ImplicitGemmTileTraitsINSA_20SM90_TMA_LOAD_IM2COLENSA_14ComposedLayoutINSA_7SwizzleILi2ELi4ELi3EEENSA_18smem_ptr_flag_bitsILi8EEENSW_INSB_IJNSC_ILi8EEESG_EEENSB_IJSG_SD_EEEEEEEvEENS14_INSA_13SM90_TMA_LOADES1F_vEEEENS_8epilogue10collective18CollectiveEpilogueINS1K_23Sm100TmaWarpSpecializedILi1ELi1ELi32ELb0ELb0EEEJSI_NSB_IJNSW_ISG_SD_EES1P_EEESJ_NSB_IJNSB_IJlllEEESD_SX_EEESJ_S1S_NS1K_6fusion15FusionCallbacksIS1O_NS1T_17LinearCombinationISJ_fSJ_fLNS_15FloatRoundStyleE2EEESI_S1Q_JEEENSA_5SM1004TMEM4LOAD26SM100_TMEM_LOAD_16dp32b32xES15_S1F_NSA_39AutoVectorizingCopyWithAssumedAlignmentILi128EEENSA_21SM90_TMA_STORE_IM2COLES1F_S24_S24_EEEvvEEEEvNT_6ParamsE --------------------------
	.section	.text._ZN7cutlass13device_kernelINS_4conv6kernel13ConvUniversalINS1_16ConvProblemShapeILNS1_8OperatorE0ELi2EEENS1_10collective14CollectiveConvINS1_47MainloopSm100TmaUmmaWarpSpecializedImplicitGemmILS5_0ELi27ELi2ELi1ELi2EN4cute5tupleIJNSA_1CILi1EEESD_SD_EEEEENSB_IJNSC_ILi64EEESG_NSB_IJSG_EEEEEENS_12float_e4m3_tESJ_NSA_8TiledMMAINSA_8MMA_AtomIJNSA_10MMA_TraitsINSA_19SM100_MMA_F8F6F4_SSEJSJ_SJ_fSG_SG_NSA_17integral_constantINSA_4UMMA5MajorELSQ_0EEESR_NSO_INSP_7ScaleInELSS_0EEEST_EEEEEENSA_6LayoutISE_NSB_IJNSC_ILi0EEESX_SX_EEEEENSB_IJNSA_10UnderscoreES10_S10_EEEEENS7_6detail27Sm100ImplicitGemmTileTraitsINSA_20SM90_TMA_LOAD_IM2COLENSA_14ComposedLayoutINSA_7SwizzleILi2ELi4ELi3EEENSA_18smem_ptr_flag_bitsILi8EEENSW_INSB_IJNSC_ILi8EEESG_EEENSB_IJSG_SD_EEEEEEEvEENS14_INSA_13SM90_TMA_LOADES1F_vEEEENS_8epilogue10collective18CollectiveEpilogueINS1K_23Sm100TmaWarpSpecializedILi1ELi1ELi32ELb0ELb0EEEJSI_NSB_IJNSW_ISG_SD_EES1P_EEESJ_NSB_IJNSB_IJlllEEESD_SX_EEESJ_S1S_NS1K_6fusion15FusionCallbacksIS1O_NS1T_17LinearCombinationISJ_fSJ_fLNS_15FloatRoundStyleE2EEESI_S1Q_JEEENSA_5SM1004TMEM4LOAD26SM100_TMEM_LOAD_16dp32b32xES15_S1F_NSA_39AutoVectorizingCopyWithAssumedAlignmentILi128EEENSA_21SM90_TMA_STORE_IM2COLES1F_S24_S24_EEEvvEEEEvNT_6ParamsE,"ax",@progbits
	.align	128
.text._ZN7cutlass13device_kernelINS_4conv6kernel13ConvUniversalINS1_16ConvProblemShapeILNS1_8OperatorE0ELi2EEENS1_10collective14CollectiveConvINS1_47MainloopSm100TmaUmmaWarpSpecializedImplicitGemmILS5_0ELi27ELi2ELi1ELi2EN4cute5tupleIJNSA_1CILi1EEESD_SD_EEEEENSB_IJNSC_ILi64EEESG_NSB_IJSG_EEEEEENS_12float_e4m3_tESJ_NSA_8TiledMMAINSA_8MMA_AtomIJNSA_10MMA_TraitsINSA_19SM100_MMA_F8F6F4_SSEJSJ_SJ_fSG_SG_NSA_17integral_constantINSA_4UMMA5MajorELSQ_0EEESR_NSO_INSP_7ScaleInELSS_0EEEST_EEEEEENSA_6LayoutISE_NSB_IJNSC_ILi0EEESX_SX_EEEEENSB_IJNSA_10UnderscoreES10_S10_EEEEENS7_6detail27Sm100ImplicitGemmTileTraitsINSA_20SM90_TMA_LOAD_IM2COLENSA_14ComposedLayoutINSA_7SwizzleILi2ELi4ELi3EEENSA_18smem_ptr_flag_bitsILi8EEENSW_INSB_IJNSC_ILi8EEESG_EEENSB_IJSG_SD_EEEEEEEvEENS14_INSA_13SM90_TMA_LOADES1F_vEEEENS_8epilogue10collective18CollectiveEpilogueINS1K_23Sm100TmaWarpSpecializedILi1ELi1ELi32ELb0ELb0EEEJSI_NSB_IJNSW_ISG_SD_EES1P_EEESJ_NSB_IJNSB_IJlllEEESD_SX_EEESJ_S1S_NS1K_6fusion15FusionCallbacksIS1O_NS1T_17LinearCombinationISJ_fSJ_fLNS_15FloatRoundStyleE2EEESI_S1Q_JEEENSA_5SM1004TMEM4LOAD26SM100_TMEM_LOAD_16dp32b32xES15_S1F_NSA_39AutoVectorizingCopyWithAssumedAlignmentILi128EEENSA_21SM90_TMA_STORE_IM2COLES1F_S24_S24_EEEvvEEEEvNT_6ParamsE:
        .type           _ZN7cutlass13device_kernelINS_4conv6kernel13ConvUniversalINS1_16ConvProblemShapeILNS1_8OperatorE0ELi2EEENS1_10collective14CollectiveConvINS1_47MainloopSm100TmaUmmaWarpSpecializedImplicitGemmILS5_0ELi27ELi2ELi1ELi2EN4cute5tupleIJNSA_1CILi1EEESD_SD_EEEEENSB_IJNSC_ILi64EEESG_NSB_IJSG_EEEEEENS_12float_e4m3_tESJ_NSA_8TiledMMAINSA_8MMA_AtomIJNSA_10MMA_TraitsINSA_19SM100_MMA_F8F6F4_SSEJSJ_SJ_fSG_SG_NSA_17integral_constantINSA_4UMMA5MajorELSQ_0EEESR_NSO_INSP_7ScaleInELSS_0EEEST_EEEEEENSA_6LayoutISE_NSB_IJNSC_ILi0EEESX_SX_EEEEENSB_IJNSA_10UnderscoreES10_S10_EEEEENS7_6detail27Sm100ImplicitGemmTileTraitsINSA_20SM90_TMA_LOAD_IM2COLENSA_14ComposedLayoutINSA_7SwizzleILi2ELi4ELi3EEENSA_18smem_ptr_flag_bitsILi8EEENSW_INSB_IJNSC_ILi8EEESG_EEENSB_IJSG_SD_EEEEEEEvEENS14_INSA_13SM90_TMA_LOADES1F_vEEEENS_8epilogue10collective18CollectiveEpilogueINS1K_23Sm100TmaWarpSpecializedILi1ELi1ELi32ELb0ELb0EEEJSI_NSB_IJNSW_ISG_SD_EES1P_EEESJ_NSB_IJNSB_IJlllEEESD_SX_EEESJ_S1S_NS1K_6fusion15FusionCallbacksIS1O_NS1T_17LinearCombinationISJ_fSJ_fLNS_15FloatRoundStyleE2EEESI_S1Q_JEEENSA_5SM1004TMEM4LOAD26SM100_TMEM_LOAD_16dp32b32xES15_S1F_NSA_39AutoVectorizingCopyWithAssumedAlignmentILi128EEENSA_21SM90_TMA_STORE_IM2COLES1F_S24_S24_EEEvvEEEEvNT_6ParamsE,@function
        .size           _ZN7cutlass13device_kernelINS_4conv6kernel13ConvUniversalINS1_16ConvProblemShapeILNS1_8OperatorE0ELi2EEENS1_10collective14CollectiveConvINS1_47MainloopSm100TmaUmmaWarpSpecializedImplicitGemmILS5_0ELi27ELi2ELi1ELi2EN4cute5tupleIJNSA_1CILi1EEESD_SD_EEEEENSB_IJNSC_ILi64EEESG_NSB_IJSG_EEEEEENS_12float_e4m3_tESJ_NSA_8TiledMMAINSA_8MMA_AtomIJNSA_10MMA_TraitsINSA_19SM100_MMA_F8F6F4_SSEJSJ_SJ_fSG_SG_NSA_17integral_constantINSA_4UMMA5MajorELSQ_0EEESR_NSO_INSP_7ScaleInELSS_0EEEST_EEEEEENSA_6LayoutISE_NSB_IJNSC_ILi0EEESX_SX_EEEEENSB_IJNSA_10UnderscoreES10_S10_EEEEENS7_6detail27Sm100ImplicitGemmTileTraitsINSA_20SM90_TMA_LOAD_IM2COLENSA_14ComposedLayoutINSA_7SwizzleILi2ELi4ELi3EEENSA_18smem_ptr_flag_bitsILi8EEENSW_INSB_IJNSC_ILi8EEESG_EEENSB_IJSG_SD_EEEEEEEvEENS14_INSA_13SM90_TMA_LOADES1F_vEEEENS_8epilogue10collective18CollectiveEpilogueINS1K_23Sm100TmaWarpSpecializedILi1ELi1ELi32ELb0ELb0EEEJSI_NSB_IJNSW_ISG_SD_EES1P_EEESJ_NSB_IJNSB_IJlllEEESD_SX_EEESJ_S1S_NS1K_6fusion15FusionCallbacksIS1O_NS1T_17LinearCombinationISJ_fSJ_fLNS_15FloatRoundStyleE2EEESI_S1Q_JEEENSA_5SM1004TMEM4LOAD26SM100_TMEM_LOAD_16dp32b32xES15_S1F_NSA_39AutoVectorizingCopyWithAssumedAlignmentILi128EEENSA_21SM90_TMA_STORE_IM2COLES1F_S24_S24_EEEvvEEEEvNT_6ParamsE,(.L_x_188 - _ZN7cutlass13device_kernelINS_4conv6kernel13ConvUniversalINS1_16ConvProblemShapeILNS1_8OperatorE0ELi2EEENS1_10collective14CollectiveConvINS1_47MainloopSm100TmaUmmaWarpSpecializedImplicitGemmILS5_0ELi27ELi2ELi1ELi2EN4cute5tupleIJNSA_1CILi1EEESD_SD_EEEEENSB_IJNSC_ILi64EEESG_NSB_IJSG_EEEEEENS_12float_e4m3_tESJ_NSA_8TiledMMAINSA_8MMA_AtomIJNSA_10MMA_TraitsINSA_19SM100_MMA_F8F6F4_SSEJSJ_SJ_fSG_SG_NSA_17integral_constantINSA_4UMMA5MajorELSQ_0EEESR_NSO_INSP_7ScaleInELSS_0EEEST_EEEEEENSA_6LayoutISE_NSB_IJNSC_ILi0EEESX_SX_EEEEENSB_IJNSA_10UnderscoreES10_S10_EEEEENS7_6detail27Sm100ImplicitGemmTileTraitsINSA_20SM90_TMA_LOAD_IM2COLENSA_14ComposedLayoutINSA_7SwizzleILi2ELi4ELi3EEENSA_18smem_ptr_flag_bitsILi8EEENSW_INSB_IJNSC_ILi8EEESG_EEENSB_IJSG_SD_EEEEEEEvEENS14_INSA_13SM90_TMA_LOADES1F_vEEEENS_8epilogue10collective18CollectiveEpilogueINS1K_23Sm100TmaWarpSpecializedILi1ELi1ELi32ELb0ELb0EEEJSI_NSB_IJNSW_ISG_SD_EES1P_EEESJ_NSB_IJNSB_IJlllEEESD_SX_EEESJ_S1S_NS1K_6fusion15FusionCallbacksIS1O_NS1T_17LinearCombinationISJ_fSJ_fLNS_15FloatRoundStyleE2EEESI_S1Q_JEEENSA_5SM1004TMEM4LOAD26SM100_TMEM_LOAD_16dp32b32xES15_S1F_NSA_39AutoVectorizingCopyWithAssumedAlignmentILi128EEENSA_21SM90_TMA_STORE_IM2COLES1F_S24_S24_EEEvvEEEEvNT_6ParamsE)
        .other          _ZN7cutlass13device_kernelINS_4conv6kernel13ConvUniversalINS1_16ConvProblemShapeILNS1_8OperatorE0ELi2EEENS1_10collective14CollectiveConvINS1_47MainloopSm100TmaUmmaWarpSpecializedImplicitGemmILS5_0ELi27ELi2ELi1ELi2EN4cute5tupleIJNSA_1CILi1EEESD_SD_EEEEENSB_IJNSC_ILi64EEESG_NSB_IJSG_EEEEEENS_12float_e4m3_tESJ_NSA_8TiledMMAINSA_8MMA_AtomIJNSA_10MMA_TraitsINSA_19SM100_MMA_F8F6F4_SSEJSJ_SJ_fSG_SG_NSA_17integral_constantINSA_4UMMA5MajorELSQ_0EEESR_NSO_INSP_7ScaleInELSS_0EEEST_EEEEEENSA_6LayoutISE_NSB_IJNSC_ILi0EEESX_SX_EEEEENSB_IJNSA_10UnderscoreES10_S10_EEEEENS7_6detail27Sm100ImplicitGemmTileTraitsINSA_20SM90_TMA_LOAD_IM2COLENSA_14ComposedLayoutINSA_7SwizzleILi2ELi4ELi3EEENSA_18smem_ptr_flag_bitsILi8EEENSW_INSB_IJNSC_ILi8EEESG_EEENSB_IJSG_SD_EEEEEEEvEENS14_INSA_13SM90_TMA_LOADES1F_vEEEENS_8epilogue10collective18CollectiveEpilogueINS1K_23Sm100TmaWarpSpecializedILi1ELi1ELi32ELb0ELb0EEEJSI_NSB_IJNSW_ISG_SD_EES1P_EEESJ_NSB_IJNSB_IJlllEEESD_SX_EEESJ_S1S_NS1K_6fusion15FusionCallbacksIS1O_NS1T_17LinearCombinationISJ_fSJ_fLNS_15FloatRoundStyleE2EEESI_S1Q_JEEENSA_5SM1004TMEM4LOAD26SM100_TMEM_LOAD_16dp32b32xES15_S1F_NSA_39AutoVectorizingCopyWithAssumedAlignmentILi128EEENSA_21SM90_TMA_STORE_IM2COLES1F_S24_S24_EEEvvEEEEvNT_6ParamsE,@"STO_CUDA_ENTRY STV_DEFAULT"
_ZN7cutlass13device_kernelINS_4conv6kernel13ConvUniversalINS1_16ConvProblemShapeILNS1_8OperatorE0ELi2EEENS1_10collective14CollectiveConvINS1_47MainloopSm100TmaUmmaWarpSpecializedImplicitGemmILS5_0ELi27ELi2ELi1ELi2EN4cute5tupleIJNSA_1CILi1EEESD_SD_EEEEENSB_IJNSC_ILi64EEESG_NSB_IJSG_EEEEEENS_12float_e4m3_tESJ_NSA_8TiledMMAINSA_8MMA_AtomIJNSA_10MMA_TraitsINSA_19SM100_MMA_F8F6F4_SSEJSJ_SJ_fSG_SG_NSA_17integral_constantINSA_4UMMA5MajorELSQ_0EEESR_NSO_INSP_7ScaleInELSS_0EEEST_EEEEEENSA_6LayoutISE_NSB_IJNSC_ILi0EEESX_SX_EEEEENSB_IJNSA_10UnderscoreES10_S10_EEEEENS7_6detail27Sm100ImplicitGemmTileTraitsINSA_20SM90_TMA_LOAD_IM2COLENSA_14ComposedLayoutINSA_7SwizzleILi2ELi4ELi3EEENSA_18smem_ptr_flag_bitsILi8EEENSW_INSB_IJNSC_ILi8EEESG_EEENSB_IJSG_SD_EEEEEEEvEENS14_INSA_13SM90_TMA_LOADES1F_vEEEENS_8epilogue10collective18CollectiveEpilogueINS1K_23Sm100TmaWarpSpecializedILi1ELi1ELi32ELb0ELb0EEEJSI_NSB_IJNSW_ISG_SD_EES1P_EEESJ_NSB_IJNSB_IJlllEEESD_SX_EEESJ_S1S_NS1K_6fusion15FusionCallbacksIS1O_NS1T_17LinearCombinationISJ_fSJ_fLNS_15FloatRoundStyleE2EEESI_S1Q_JEEENSA_5SM1004TMEM4LOAD26SM100_TMEM_LOAD_16dp32b32xES15_S1F_NSA_39AutoVectorizingCopyWithAssumedAlignmentILi128EEENSA_21SM90_TMA_STORE_IM2COLES1F_S24_S24_EEEvvEEEEvNT_6ParamsE:
[----:B------:R-:W1:Y:S01]  /*0000*/  LDC R1, c[0x0][0x37c] ;  /* 0x0000df00ff017b82 */ /* 0x000e620000000800 */
[----:B------:R-:W2:Y:S07]  /*0010*/  S2R R99, SR_TID.X ;  /* 0x0000000000637919 */ /* 0x000eae0000002100 */
[----:B------:R-:W3:Y:S01]  /*0020*/  LDC.64 R2, c[0x0][0x890] ;  /* 0x00022400ff027b82 */ /* 0x000ee20000000a00 */
[----:B------:R-:W4:Y:S01]  /*0030*/  LDCU.64 UR44, c[0x0][0x358] ;  /* 0x00006b00ff2c77ac */ /* 0x000f220008000a00 */
[----:B-1----:R-:W-:Y:S01]  /*0040*/  VIADD R1, R1, 0xfffffff8 ;  /* 0xfffffff801017836 */ /* 0x002fe20000000000 */
[----:B------:R-:W-:-:S02]  /*0050*/  PRMT R94, RZ, 0x7610, R94 ;  /* 0x00007610ff5e7816 */ /* 0x000fc4000000005e */
[----:B------:R-:W-:Y:S02]  /*0060*/  ELECT P2, URZ, PT ;  /* 0x0000000000ff782f */ /* 0x000fe40003840000 */
[----:B---3--:R-:W-:-:S04]  /*0070*/  ISETP.NE.U32.AND P0, PT, R2, RZ, PT ;  /* 0x000000ff0200720c */ /* 0x008fc80003f05070 */
[----:B------:R-:W-:Y:S02]  /*0080*/  ISETP.NE.AND.EX P0, PT, R3, RZ, PT, P0 ;  /* 0x000000ff0300720c */ /* 0x000fe40003f05300 */
[----:B--2---:R-:W-:-:S05]  /*0090*/  SHF.R.U32.HI R105, RZ, 0x5, R99 ;  /* 0x00000005ff697819 */ /* 0x004fca0000011663 */
[----:B------:R-:W1:Y:S02]  /*00a0*/  SHFL.IDX PT, R0, R105, RZ, 0x1f ;  /* 0x00001fff69007589 */ /* 0x000e6400000e0000 */
[----:B-1----:R-:W-:-:S04]  /*00b0*/  R2UR UR6, R0 ;  /* 0x00000000000672ca */ /* 0x002fc800000e0000 */
[----:B----4-:R-:W-:Y:S05]  /*00c0*/  @P0 BRA `(.L_x_0) ;  /* 0x00000000002c0947 */ /* 0x010fea0003800000 */
[----:B------:R-:W1:Y:S02]  /*00d0*/  LDCU.64 UR4, c[0x0][0x888] ;  /* 0x00011100ff0477ac */ /* 0x000e640008000a00 */
[----:B-1----:R-:W-:-:S04]  /*00e0*/  UISETP.NE.U32.AND UP0, UPT, UR4, URZ, UPT ;  /* 0x000000ff0400728c */ /* 0x002fc8000bf05070 */
[----:B------:R-:W-:-:S09]  /*00f0*/  UISETP.NE.AND.EX UP0, UPT, UR5, URZ, UPT, UP0 ;  /* 0x000000ff0500728c */ /* 0x000fd2000bf05300 */
[----:B------:R-:W-:Y:S05]  /*0100*/  BRA.U !UP0, `(.L_x_1) ;  /* 0x0000000108107547 */ /* 0x000fea000b800000 */
[----:B------:R-:W1:Y:S02]  /*0110*/  LDC.64 R4, c[0x0][0x888] ;  /* 0x00022200ff047b82 */ /* 0x000e640000000a00 */
[----:B-1----:R1:W5:Y:S01]  /*0120*/  LDG.E R49, desc[UR44][R4.64] ;  /* 0x0000002c04317981 */ /* 0x002362000c1e1900 */
[----:B------:R-:W-:Y:S01]  /*0130*/  HFMA2 R94, -RZ, RZ, 0, 5.9604644775390625e-08 ;  /* 0x00000001ff5e7431 */ /* 0x000fe200000001ff */
[----:B------:R-:W-:Y:S05]  /*0140*/  BRA `(.L_x_0) ;  /* 0x00000000000c7947 */ /* 0x000fea0003800000 */
.L_x_1:
[----:B------:R-:W1:Y:S01]  /*0150*/  LDCU UR4, c[0x0][0x880] ;  /* 0x00011000ff0477ac */ /* 0x000e620008000800 */
[----:B------:R-:W-:Y:S01]  /*0160*/  HFMA2 R94, -RZ, RZ, 0, 5.9604644775390625e-08 ;  /* 0x00000001ff5e7431 */ /* 0x000fe200000001ff */
[----:B-1----:R-:W-:-:S07]  /*0170*/  MOV R49, UR4 ;  /* 0x0000000400317c02 */ /* 0x002fce0008000f00 */
.L_x_0:
[----:B------:R-:W2:Y:S02]  /*0180*/  LDCU.64 UR4, c[0x0][0x8b0] ;  /* 0x00011600ff0477ac */ /* 0x000ea40008000a00 */
[----:B--2---:R-:W-:-:S04]  /*0190*/  UISETP.NE.U32.AND UP0, UPT, UR4, URZ, UPT ;  /* 0x000000ff0400728c */ /* 0x004fc8000bf05070 */
[----:B------:R-:W-:-:S09]  /*01a0*/  UISETP.NE.AND.EX UP0, UPT, UR5, URZ, UPT, UP0 ;  /* 0x000000ff0500728c */ /* 0x000fd2000bf05300 */
[----:B------:R-:W-:Y:S05]  /*01b0*/  BRA.U UP0, `(.L_x_2) ;  /* 0x0000000100247547 */ /* 0x000fea000b800000 */
[----:B------:R-:W2:Y:S02]  /*01c0*/  LDCU.64 UR4, c[0x0][0x8a8] ;  /* 0x00011500ff0477ac */ /* 0x000ea40008000a00 */
[----:B--2---:R-:W-:-:S04]  /*01d0*/  UISETP.NE.U32.AND UP0, UPT, UR4, URZ, UPT ;  /* 0x000000ff0400728c */ /* 0x004fc8000bf05070 */
[----:B------:R-:W-:-:S09]  /*01e0*/  UISETP.NE.AND.EX UP0, UPT, UR5, URZ, UPT, UP0 ;  /* 0x000000ff0500728c */ /* 0x000fd2000bf05300 */
[----:B------:R-:W-:Y:S05]  /*01f0*/  BRA.U !UP0, `(.L_x_3) ;  /* 0x00000001080c7547 */ /* 0x000fea000b800000 */
[----:B-1----:R-:W1:Y:S02]  /*0200*/  LDC.64 R4, c[0x0][0x8a8] ;  /* 0x00022a00ff047b82 */ /* 0x002e640000000a00 */
[----:B-1----:R2:W5:Y:S01]  /*0210*/  LDG.E R47, desc[UR44][R4.64] ;  /* 0x0000002c042f7981 */ /* 0x002562000c1e1900 */
[----:B------:R-:W-:Y:S05]  /*0220*/  BRA `(.L_x_2) ;  /* 0x0000000000087947 */ /* 0x000fea0003800000 */
.L_x_3:
[----:B------:R-:W2:Y:S02]  /*0230*/  LDCU UR4, c[0x0][0x8a0] ;  /* 0x00011400ff0477ac */ /* 0x000ea40008000800 */
[----:B--2---:R-:W-:Y:S02]  /*0240*/  MOV R47, UR4 ;  /* 0x00000004002f7c02 */ /* 0x004fe40008000f00 */
.L_x_2:
[----:B-12---:R-:W1:Y:S01]  /*0250*/  LDC.64 R4, c[0x0][0x888] ;  /* 0x00022200ff047b82 */ /* 0x006e620000000a00 */
[----:B------:R-:W-:Y:S01]  /*0260*/  IMAD.U32 R0, RZ, RZ, UR6 ;  /* 0x00000006ff007e24 */ /* 0x000fe2000f8e00ff */
[----:B------:R-:W-:Y:S01]  /*0270*/  ISETP.EQ.U32.AND P4, PT, R2, RZ, PT ;  /* 0x000000ff0200720c */ /* 0x000fe20003f82070 */
[----:B------:R-:W-:Y:S03]  /*0280*/  BSSY.RECONVERGENT B0, `(.L_x_4) ;  /* 0x0000012000007945 */ /* 0x000fe60003800200 */
[----:B------:R-:W-:Y:S02]  /*0290*/  ISETP.NE.OR P1, PT, R0, 0x1, !P2 ;  /* 0x000000010000780c */ /* 0x000fe40005725670 */
[----:B-1----:R-:W-:-:S04]  /*02a0*/  ISETP.NE.U32.AND P0, PT, R4, RZ, PT ;  /* 0x000000ff0400720c */ /* 0x002fc80003f05070 */
[----:B------:R-:W-:-:S13]  /*02b0*/  ISETP.NE.AND.EX P0, PT, R5, RZ, PT, P0 ;  /* 0x000000ff0500720c */ /* 0x000fda0003f05300 */
[----:B------:R-:W-:Y:S01]  /*02c0*/  VOTEU.ANY UP3, P0 ;  /* 0x0000000000ff7886 */ /* 0x000fe20000060100 */
[----:B------:R-:W-:Y:S02]  /*02d0*/  PLOP3.LUT P3, PT, PT, PT, UP3, 0x80, 0x8 ;  /* 0x000000000008781c */ /* 0x000fe40003f6f038 */
[----:B------:R-:W-:Y:S02]  /*02e0*/  ISETP.NE.OR P0, PT, R0, 0x3, !P2 ;  /* 0x000000030000780c */ /* 0x000fe40005705670 */
[----:B------:R-:W-:-:S04]  /*02f0*/  ISETP.EQ.OR.EX P5, PT, R3, RZ, !P3, P4 ;  /* 0x000000ff0300720c */ /* 0x000fc80005fa2740 */
[----:B------:R-:W-:Y:S01]  /*0300*/  P2R R106, PR, RZ, 0x20 ;  /* 0x00000020ff6a7803 */ /* 0x000fe20000000000 */
[----:B------:R-:W-:Y:S05]  /*0310*/  @P1 BRA `(.L_x_5) ;  /* 0x0000000000201947 */ /* 0x000fea0003800000 */
[----:B------:R-:W1:Y:S02]  /*0320*/  LDCU.64 UR4, c[0x0][0x348] ;  /* 0x00006900ff0477ac */ /* 0x000e640008000a00 */
[----:B-1----:R-:W-:Y:S02]  /*0330*/  UIADD3 UR8, UP1, UPT, UR4, 0x80, URZ ;  /* 0x0000008004087890 */ /* 0x002fe4000ff3e0ff */
[----:B------:R-:W-:Y:S02]  /*0340*/  UIADD3 UR4, UP0, UPT, UR4, 0x180, URZ ;  /* 0x0000018004047890 */ /* 0x000fe4000ff1e0ff */
[----:B------:R-:W-:Y:S02]  /*0350*/  UIADD3.X UR9, UPT, UPT, URZ, UR5, URZ, UP1, !UPT ;  /* 0x00000005ff097290 */ /* 0x000fe40008ffe4ff */
[----:B------:R-:W-:-:S07]  /*0360*/  UIADD3.X UR5, UPT, UPT, URZ, UR5, URZ, UP0, !UPT ;  /* 0x00000005ff057290 */ /* 0x000fce00087fe4ff */
[----:B------:R1:W-:Y:S02]  /*0370*/  UTMACCTL.PF [UR8] ;  /* 0x00000000080079b9 */ /* 0x0003e40008040000 */
[----:B------:R1:W-:Y:S02]  /*0380*/  UTMACCTL.PF [UR4] ;  /* 0x00000000040079b9 */ /* 0x0003e40008040000 */
[----:B-1----:R-:W-:Y:S01]  /*0390*/  NOP ;  /* 0x0000000000007918 */ /* 0x002fe20000000000 */
.L_x_5:
[----:B------:R-:W-:Y:S05]  /*03a0*/  BSYNC.RECONVERGENT B0 ;  /* 0x0000000000007941 */ /* 0x000fea0003800200 */
.L_x_4:
[----:B------:R-:W-:Y:S04]  /*03b0*/  BSSY.RECONVERGENT B0, `(.L_x_6) ;  /* 0x000000a000007945 */ /* 0x000fe80003800200 */
        /* <DEDUP_REMOVED lines=9> */
.L_x_7:
[----:B------:R-:W-:Y:S05]  /*0450*/  BSYNC.RECONVERGENT B0 ;  /* 0x0000000000007941 */ /* 0x000fea0003800200 */
.L_x_6:
[----:B------:R-:W-:Y:S01]  /*0460*/  UPLOP3.LUT UP1, UPT, UPT, UPT, UPT, 0x80, 0x8 ;  /* 0x000000000008789c */ /* 0x000fe20003f2f070 */
[----:B------:R-:W-:Y:S10]  /*0470*/  @!P5 BRA `(.L_x_8) ;  /* 0x000000000024d947 */ /* 0x000ff40003800000 */
[----:B------:R-:W-:Y:S01]  /*0480*/  ISETP.NE.U32.AND P1, PT, R2, RZ, PT ;  /* 0x000000ff0200720c */ /* 0x000fe20003f25070 */
[----:B------:R-:W-:Y:S01]  /*0490*/  USEL UR4, URZ, 0xffffffff, UP3 ;  /* 0xffffffffff047887 */ /* 0x000fe20009800000 */
[----:B-----5:R-:W-:Y:S02]  /*04a0*/  FSETP.NEU.AND P0, PT, R49, RZ, PT ;  /* 0x000000ff3100720b */ /* 0x020fe40003f0d000 */
[----:B------:R-:W-:-:S11]  /*04b0*/  ISETP.NE.AND.EX P1, PT, R3, RZ, PT, P1 ;  /* 0x000000ff0300720c */ /* 0x000fd60003f25310 */
[----:B------:R-:W-:Y:S02]  /*04c0*/  VOTEU.ANY UP0, P0 ;  /* 0x0000000000ff7886 */ /* 0x000fe40000000100 */
[----:B------:R-:W-:-:S05]  /*04d0*/  VOTEU.ANY UP1, P1 ;  /* 0x0000000000ff7886 */ /* 0x000fca0000820100 */
[----:B------:R-:W-:-:S04]  /*04e0*/  @!UP1 USEL UR4, URZ, 0xffffffff, UP0 ;  /* 0xffffffffff049887 */ /* 0x000fc80008000000 */
[----:B------:R-:W-:-:S04]  /*04f0*/  ULOP3.LUT UR4, UR4, 0x1, URZ, 0xc0, !UPT ;  /* 0x0000000104047892 */ /* 0x000fc8000f8ec0ff */
[----:B------:R-:W-:-:S11]  /*0500*/  UISETP.NE.U32.AND UP1, UPT, UR4, 0x1, UPT ;  /* 0x000000010400788c */ /* 0x000fd6000bf25070 */
.L_x_8:
[----:B------:R-:W1:Y:S01]  /*0510*/  SHFL.IDX PT, R2, R105, RZ, 0x1f ;  /* 0x00001fff69027589 */ /* 0x000e6200000e0000 */
[----:B------:R-:W-:-:S04]  /*0520*/  UISETP.NE.AND UP0, UPT, UR6, 0x2, UPT ;  /* 0x000000020600788c */ /* 0x000fc8000bf05270 */
[----:B------:R-:W-:Y:S01]  /*0530*/  USEL UR15, URZ, 0x1, UP0 ;  /* 0x00000001ff0f7887 */ /* 0x000fe20008000000 */
[----:B-1----:R-:W-:-:S13]  /*0540*/  ISETP.NE.AND P0, PT, R2, RZ, PT ;  /* 0x000000ff0200720c */ /* 0x002fda0003f05270 */
[----:B------:R-:W-:Y:S05]  /*0550*/  @P0 BRA `(.L_x_9) ;  /* 0x00000004000c0947 */ /* 0x000fea0003800000 */
[----:B------:R-:W-:Y:S01]  /*0560*/  ELECT P0, URZ, PT ;  /* 0x0000000000ff782f */ /* 0x000fe20003800000 */
[----:B------:R-:W-:-:S12]  /*0570*/  BSSY.RECONVERGENT B0, `(.L_x_9) ;  /* 0x0000041000007945 */ /* 0x000fd80003800200 */
[----:B------:R-:W-:Y:S05]  /*0580*/  @!P0 BRA `(.L_x_10) ;  /* 0x0000000000fc8947 */ /* 0x000fea0003800000 */
[----:B------:R-:W1:Y:S01]  /*0590*/  S2UR UR5, SR_CgaCtaId ;  /* 0x00000000000579c3 */ /* 0x000e620000008800 */
[----:B------:R-:W-:Y:S01]  /*05a0*/  UMOV UR7, 0x400 ;  /* 0x0000040000077882 */ /* 0x000fe20000000000 */
[----:B------:R-:W-:Y:S02]  /*05b0*/  UMOV UR4, 0x1 ;  /* 0x0000000100047882 */ /* 0x000fe40000000000 */
[----:B------:R-:W-:-:S04]  /*05c0*/  UIADD3 UR8, UPT, UPT, -UR4, 0x100000, URZ ;  /* 0x0010000004087890 */ /* 0x000fc8000fffe1ff */
[----:B------:R-:W-:Y:S02]  /*05d0*/  USHF.L.U32 UR9, UR8, 0xb, URZ ;  /* 0x0000000b08097899 */ /* 0x000fe400080006ff */
[----:B------:R-:W-:Y:S02]  /*05e0*/  USHF.L.U32 UR8, UR8, 0x1, URZ ;  /* 0x0000000108087899 */ /* 0x000fe400080006ff */
[----:B-1----:R-:W-:Y:S01]  /*05f0*/  ULEA UR5, UR5, UR7, 0x18 ;  /* 0x0000000705057291 */ /* 0x002fe2000f8ec0ff */
[----:B------:R-:W1:Y:S11]  /*0600*/  FENCE.VIEW.ASYNC.S ;  /* 0x00000000000073c6 */ /* 0x000e760000000000 */
[----:B-1----:R1:W2:Y:S01]  /*0610*/  SYNCS.EXCH.64 URZ, [UR5], UR8 ;  /* 0x0000000805ff75b2 */ /* 0x0022a20008000100 */
[----:B------:R1:W3:Y:S01]  /*0620*/  SYNCS.EXCH.64 URZ, [UR5+0xd8], UR8 ;  /* 0x0000d80805ff75b2 */ /* 0x0002e20008000100 */
[----:B------:R1:W4:Y:S01]  /*0630*/  SYNCS.EXCH.64 URZ, [UR5+0x8], UR8 ;  /* 0x0000080805ff75b2 */ /* 0x0003220008000100 */
[----:B------:R1:W1:Y:S01]  /*0640*/  SYNCS.EXCH.64 URZ, [UR5+0xe0], UR8 ;  /* 0x0000e00805ff75b2 */ /* 0x0002620008000100 */
        /* <DEDUP_REMOVED lines=50> */
[----:B--234-:R-:W-:Y:S01]  /*0970*/  NOP ;  /* 0x0000000000007918 */ /* 0x01cfe20000000000 */
.L_x_10:
[----:B-1----:R-:W-:Y:S05]  /*0980*/  BSYNC.RECONVERGENT B0 ;  /* 0x0000000000007941 */ /* 0x002fea0003800200 */
.L_x_9:
[----:B------:R-:W1:Y:S01]  /*0990*/  SHFL.IDX PT, R2, R105, RZ, 0x1f ;  /* 0x00001fff69027589 */ /* 0x000e6200000e0000 */
[----:B------:R-:W-:Y:S01]  /*09a0*/  NOP ;  /* 0x0000000000007918 */ /* 0x000fe20000000000 */
[----:B-1----:R-:W-:-:S13]  /*09b0*/  ISETP.NE.AND P0, PT, R2, 0x1, PT ;  /* 0x000000010200780c */ /* 0x002fda0003f05270 */
[----:B------:R-:W-:Y:S05]  /*09c0*/  @P0 BRA `(.L_x_11) ;  /* 0x0000000000400947 */ /* 0x000fea0003800000 */
[----:B------:R-:W1:Y:S01]  /*09d0*/  S2UR UR7, SR_CgaCtaId ;  /* 0x00000000000779c3 */ /* 0x000e620000008800 */
[----:B------:R-:W-:Y:S01]  /*09e0*/  UMOV UR8, 0x400 ;  /* 0x0000040000087882 */ /* 0x000fe20000000000 */
[----:B------:R-:W-:Y:S01]  /*09f0*/  UMOV UR5, 0x20 ;  /* 0x0000002000057882 */ /* 0x000fe20000000000 */
[----:B------:R-:W-:Y:S01]  /*0a00*/  UMOV UR4, 0x80 ;  /* 0x0000008000047882 */ /* 0x000fe20000000000 */
[----:B------:R-:W-:Y:S01]  /*0a10*/  ELECT P0, URZ, PT ;  /* 0x0000000000ff782f */ /* 0x000fe20003800000 */
[----:B-1----:R-:W-:Y:S02]  /*0a20*/  ULEA UR7, UR7, UR8, 0x18 ;  /* 0x0000000807077291 */ /* 0x002fe4000f8ec0ff */
[----:B------:R-:W-:-:S04]  /*0a30*/  UIADD3 UR8, UPT, UPT, -UR5, 0x100000, URZ ;  /* 0x0010000005087890 */ /* 0x000fc8000fffe1ff */
[----:B------:R-:W-:Y:S02]  /*0a40*/  USHF.L.U32 UR9, UR8, 0xb, URZ ;  /* 0x0000000b08097899 */ /* 0x000fe400080006ff */
[----:B------:R-:W-:Y:S02]  /*0a50*/  USHF.L.U32 UR8, UR8, 0x1, URZ ;  /* 0x0000000108087899 */ /* 0x000fe400080006ff */
[----:B------:R-:W-:-:S04]  /*0a60*/  UIADD3 UR4, UPT, UPT, -UR4, 0x100000, URZ ;  /* 0x0010000004047890 */ /* 0x000fc8000fffe1ff */
[----:B------:R-:W-:Y:S02]  /*0a70*/  USHF.L.U32 UR5, UR4, 0xb, URZ ;  /* 0x0000000b04057899 */ /* 0x000fe400080006ff */
[----:B------:R-:W-:Y:S01]  /*0a80*/  USHF.L.U32 UR4, UR4, 0x1, URZ ;  /* 0x0000000104047899 */ /* 0x000fe200080006ff */
[----:B------:R-:W1:Y:S03]  /*0a90*/  FENCE.VIEW.ASYNC.S ;  /* 0x00000000000073c6 */ /* 0x000e660000000000 */
[----:B-1----:R1:W2:Y:S08]  /*0aa0*/  SYNCS.EXCH.64 URZ, [UR7+0x1b0], UR8 ;  /* 0x0001b00807ff75b2 */ /* 0x0022b00008000100 */
[----:B------:R1:W3:Y:S01]  /*0ab0*/  SYNCS.EXCH.64 URZ, [UR7+0x1b8], UR4 ;  /* 0x0001b80407ff75b2 */ /* 0x0002e20008000100 */
[----:B------:R-:W-:Y:S01]  /*0ac0*/  NOP ;  /* 0x0000000000007918 */ /* 0x000fe20000000000 */
.L_x_11:
[----:B------:R-:W4:Y:S01]  /*0ad0*/  SHFL.IDX PT, R2, R105, RZ, 0x1f ;  /* 0x00001fff69027589 */ /* 0x000f2200000e0000 */
[----:B------:R-:W-:Y:S01]  /*0ae0*/  NOP ;  /* 0x0000000000007918 */ /* 0x000fe20000000000 */
[----:B----4-:R-:W-:-:S13]  /*0af0*/  ISETP.NE.AND P0, PT, R2, 0x3, PT ;  /* 0x000000030200780c */ /* 0x010fda0003f05270 */
[----:B------:R-:W-:Y:S05]  /*0b00*/  @P0 BRA `(.L_x_12) ;  /* 0x0000000000300947 */ /* 0x000fea0003800000 */
[----:B-1----:R-:W1:Y:S01]  /*0b10*/  S2UR UR5, SR_CgaCtaId ;  /* 0x00000000000579c3 */ /* 0x002e620000008800 */
[----:B------:R-:W-:Y:S01]  /*0b20*/  UMOV UR7, 0x400 ;  /* 0x0000040000077882 */ /* 0x000fe20000000000 */
[----:B------:R-:W-:Y:S01]  /*0b30*/  UMOV UR4, 0x20 ;  /* 0x0000002000047882 */ /* 0x000fe20000000000 */
[----:B------:R-:W-:Y:S01]  /*0b40*/  ELECT P0, URZ, PT ;  /* 0x0000000000ff782f */ /* 0x000fe20003800000 */
[----:B------:R-:W-:-:S04]  /*0b50*/  UIADD3 UR8, UPT, UPT, -UR4, 0x100000, URZ ;  /* 0x0010000004087890 */ /* 0x000fc8000fffe1ff */
[----:B------:R-:W-:Y:S02]  /*0b60*/  USHF.L.U32 UR9, UR8, 0xb, URZ ;  /* 0x0000000b08097899 */ /* 0x000fe400080006ff */
[----:B------:R-:W-:Y:S02]  /*0b70*/  USHF.L.U32 UR8, UR8, 0x1, URZ ;  /* 0x0000000108087899 */ /* 0x000fe400080006ff */
[----:B-1----:R-:W-:Y:S01]  /*0b80*/  ULEA UR5, UR5, UR7, 0x18 ;  /* 0x0000000705057291 */ /* 0x002fe2000f8ec0ff */
[----:B------:R-:W1:Y:S11]  /*0b90*/  FENCE.VIEW.ASYNC.S ;  /* 0x00000000000073c6 */ /* 0x000e760000000000 */
[----:B-1----:R4:W1:Y:S01]  /*0ba0*/  SYNCS.EXCH.64 URZ, [UR5+0x1c0], UR8 ;  /* 0x0001c00805ff75b2 */ /* 0x0028620008000100 */
[----:B------:R4:W1:Y:S02]  /*0bb0*/  SYNCS.EXCH.64 URZ, [UR5+0x1c8], UR8 ;  /* 0x0001c80805ff75b2 */ /* 0x0008640008000100 */
[----:B----4-:R-:W-:Y:S01]  /*0bc0*/  NOP ;  /* 0x0000000000007918 */ /* 0x010fe20000000000 */
.L_x_12:
[----:B------:R-:W4:Y:S01]  /*0bd0*/  SHFL.IDX PT, R2, R105, RZ, 0x1f ;  /* 0x00001fff69027589 */ /* 0x000f2200000e0000 */
[----:B------:R-:W-:Y:S01]  /*0be0*/  NOP ;  /* 0x0000000000007918 */ /* 0x000fe20000000000 */
[----:B----4-:R-:W-:-:S13]  /*0bf0*/  ISETP.NE.AND P0, PT, R2, 0x4, PT ;  /* 0x000000040200780c */ /* 0x010fda0003f05270 */
[----:B------:R-:W-:Y:S05]  /*0c00*/  @P0 BRA `(.L_x_13) ;  /* 0x0000000000440947 */ /* 0x000fea0003800000 */
[----:B-1----:R-:W1:Y:S01]  /*0c10*/  S2UR UR5, SR_CgaCtaId ;  /* 0x00000000000579c3 */ /* 0x002e620000008800 */
[----:B------:R-:W-:Y:S01]  /*0c20*/  UMOV UR8, 0x100 ;  /* 0x0000010000087882 */ /* 0x000fe20000000000 */
[----:B------:R-:W-:Y:S01]  /*0c30*/  UMOV UR7, 0x400 ;  /* 0x0000040000077882 */ /* 0x000fe20000000000 */
[----:B------:R-:W-:Y:S01]  /*0c40*/  USEL UR8, UR8, 0xe0, UP1 ;  /* 0x000000e008087887 */ /* 0x000fe20008800000 */
[----:B------:R-:W-:Y:S01]  /*0c50*/  UMOV UR4, 0x1 ;  /* 0x0000000100047882 */ /* 0x000fe20000000000 */
[----:B------:R-:W-:Y:S01]  /*0c60*/  ELECT P0, URZ, PT ;  /* 0x0000000000ff782f */ /* 0x000fe20003800000 */
[----:B------:R-:W-:-:S04]  /*0c70*/  UIADD3 UR10, UPT, UPT, -UR4, 0x100000, URZ ;  /* 0x00100000040a7890 */ /* 0x000fc8000fffe1ff */
[----:B------:R-:W-:Y:S02]  /*0c80*/  USHF.L.U32 UR11, UR10, 0xb, URZ ;  /* 0x0000000b0a0b7899 */ /* 0x000fe400080006ff */
[----:B------:R-:W-:Y:S02]  /*0c90*/  USHF.L.U32 UR10, UR10, 0x1, URZ ;  /* 0x000000010a0a7899 */ /* 0x000fe400080006ff */
        /* <DEDUP_REMOVED lines=8> */
.L_x_13:
[----:B------:R-:W4:Y:S01]  /*0d20*/  SHFL.IDX PT, R2, R105, RZ, 0x1f ;  /* 0x00001fff69027589 */ /* 0x000f2200000e0000 */
[----:B------:R-:W-:Y:S01]  /*0d30*/  NOP ;  /* 0x0000000000007918 */ /* 0x000fe20000000000 */
[----:B----4-:R-:W-:-:S13]  /*0d40*/  ISETP.NE.AND P0, PT, R2, 0x5, PT ;  /* 0x000000050200780c */ /* 0x010fda0003f05270 */
[----:B------:R-:W-:Y:S05]  /*0d50*/  @P0 BRA `(.L_x_14) ;  /* 0x0000000000480947 */ /* 0x000fea0003800000 */
[----:B-1----:R-:W1:Y:S01]  /*0d60*/  S2UR UR7, SR_CgaCtaId ;  /* 0x00000000000779c3 */ /* 0x002e620000008800 */
        /* <DEDUP_REMOVED lines=12> */
[----:B-1----:R4:W1:Y:S08]  /*0e30*/  SYNCS.EXCH.64 URZ, [UR7+0x1e0], UR8 ;  /* 0x0001e00807ff75b2 */ /* 0x0028700008000100 */
[----:B------:R4:W1:Y:S01]  /*0e40*/  SYNCS.EXCH.64 URZ, [UR7+0x1f0], UR4 ;  /* 0x0001f00407ff75b2 */ /* 0x0008620008000100 */
[----:B------:R4:W1:Y:S01]  /*0e50*/  SYNCS.EXCH.64 URZ, [UR7+0x1e8], UR8 ;  /* 0x0001e80807ff75b2 */ /* 0x0008620008000100 */
[----:B------:R4:W1:Y:S02]  /*0e60*/  SYNCS.EXCH.64 URZ, [UR7+0x1f8], UR4 ;  /* 0x0001f80407ff75b2 */ /* 0x0008640008000100 */
[----:B----4-:R-:W-:Y:S01]  /*0e70*/  NOP ;  /* 0x0000000000007918 */ /* 0x010fe20000000000 */
.L_x_14:
[----:B-1----:R-:W1:Y:S01]  /*0e80*/  S2UR UR8, SR_CTAID.X ;  /* 0x00000000000879c3 */ /* 0x002e620000002500 */
[----:B------:R-:W-:-:S05]  /*0e90*/  CS2R.32 R95, SR_CgaSize ;  /* 0x00000000005f7805 */ /* 0x000fca0000008a00 */
[----:B------:R-:W-:-:S05]  /*0ea0*/  IMAD R95, R95, -0xa0, RZ ;  /* 0xffffff605f5f7824 */ /* 0x000fca00078e02ff */
[----:B------:R-:W-:-:S14]  /*0eb0*/  R2UR UR7, R95 ;  /* 0x000000005f0772ca */ /* 0x000fdc00000e0000 */
[----:B------:R-:W4:Y:S01]  /*0ec0*/  LDCU UR7, c[0x0][UR7+0x2b0] ;  /* 0x00005600070777ac */ /* 0x000f220008000800 */
[----:B------:R-:W1:Y:S01]  /*0ed0*/  S2R R19, SR_CTAID.Z ;  /* 0x0000000000137919 */ /* 0x000e620000002700 */
[----:B------:R-:W-:Y:S01]  /*0ee0*/  NOP ;  /* 0x0000000000007918 */ /* 0x000fe20000000000 */
[----:B------:R-:W-:-:S05]  /*0ef0*/  CS2R.32 R95, SR_CgaSize ;  /* 0x00000000005f7805 */ /* 0x000fca0000008a00 */
[----:B------:R-:W-:-:S05]  /*0f00*/  IMAD R95, R95, -0xa0, RZ ;  /* 0xffffff605f5f7824 */ /* 0x000fca00078e02ff */
[----:B------:R-:W-:-:S14]  /*0f10*/  R2UR UR4, R95 ;  /* 0x000000005f0472ca */ /* 0x000fdc00000e0000 */
[----:B------:R-:W2:Y:S01]  /*0f20*/  LDCU UR4, c[0x0][UR4+0x2b4] ;  /* 0x00005680040477ac */ /* 0x000ea20008000800 */
[----:B------:R-:W3:Y:S08]  /*0f30*/  S2UR UR5, SR_CTAID.Y ;  /* 0x00000000000579c3 */ /* 0x000ef00000002600 */
[----:B------:R-:W2:Y:S01]  /*0f40*/  LDC R9, c[0x0][0xb24] ;  /* 0x0002c900ff097b82 */ /* 0x000ea20000000800 */
[----:B-1----:R-:W-:-:S02]  /*0f50*/  I2FP.F32.U32 R5, UR8 ;  /* 0x0000000800057c45 */ /* 0x002fc40008201000 */
[----:B------:R-:W-:-:S05]  /*0f60*/  CS2R.32 R3, SR_CgaSize ;  /* 0x0000000000037805 */ /* 0x000fca0000008a00 */
[----:B------:R-:W-:-:S06]  /*0f70*/  IMAD R3, R3, -0xa0, RZ ;  /* 0xffffff6003037824 */ /* 0x000fcc00078e02ff */
[----:B------:R-:W1:Y:S01]  /*0f80*/  LDC R3, c[0x0][R3+0x2a0] ;  /* 0x0000a80003037b82 */ /* 0x000e620000000800 */
[----:B------:R-:W-:Y:S01]  /*0f90*/  MOV R95, UR8 ;  /* 0x00000008005f7c02 */ /* 0x000fe20008000f00 */
[----:B----4-:R-:W-:Y:S01]  /*0fa0*/  FMUL R5, R5, UR7 ;  /* 0x0000000705057c20 */ /* 0x010fe20008400000 */
[----:B---3--:R-:W-:Y:S02]  /*0fb0*/  I2FP.F32.U32 R4, UR5 ;  /* 0x0000000500047c45 */ /* 0x008fe40008201000 */
[----:B------:R-:W-:-:S05]  /*0fc0*/  CS2R.32 R2, SR_CgaSize ;  /* 0x0000000000027805 */ /* 0x000fca0000008a00 */
[----:B------:R-:W-:-:S06]  /*0fd0*/  IMAD R2, R2, -0xa0, RZ ;  /* 0xffffff6002027824 */ /* 0x000fcc00078e02ff */
[----:B------:R-:W3:Y:S01]  /*0fe0*/  LDC R2, c[0x0][R2+0x2a4] ;  /* 0x0000a90002027b82 */ /* 0x000ee20000000800 */
[----:B------:R-:W4:Y:S01]  /*0ff0*/  F2I.U32.TRUNC.NTZ R92, R5 ;  /* 0x00000005005c7305 */ /* 0x000f22000020f000 */
[----:B------:R-:W-:Y:S01]  /*1000*/  MOV R93, UR5 ;  /* 0x00000005005d7c02 */ /* 0x000fe20008000f00 */
[----:B--2---:R-:W-:-:S05]  /*1010*/  FMUL R4, R4, UR4 ;  /* 0x0000000404047c20 */ /* 0x004fca0008400000 */
[----:B------:R-:W-:Y:S01]  /*1020*/  BAR.SYNC.DEFER_BLOCKING 0x0 ;  /* 0x0000000000007b1d */ /* 0x000fe20000010000 */
[----:B------:R-:W-:-:S05]  /*1030*/  ISETP.GE.AND P0, PT, R9, 0x1, PT ;  /* 0x000000010900780c */ /* 0x000fca0003f06270 */
[----:B------:R-:W2:Y:S01]  /*1040*/  F2I.U32.TRUNC.NTZ R79, R4 ;  /* 0x00000004004f7305 */ /* 0x000ea2000020f000 */
[----:B----4-:R-:W-:-:S05]  /*1050*/  IADD3 R92, PT, PT, -R92, RZ, RZ ;  /* 0x000000ff5c5c7210 */ /* 0x010fca0007ffe1ff */
[----:B-1----:R-:W-:Y:S01]  /*1060*/  IMAD R92, R3, R92, UR8 ;  /* 0x00000008035c7e24 */ /* 0x002fe2000f8e025c */
[----:B--2---:R-:W-:-:S05]  /*1070*/  IADD3 R79, PT, PT, -R79, RZ, RZ ;  /* 0x000000ff4f4f7210 */ /* 0x004fca0007ffe1ff */
[----:B---3--:R-:W-:Y:S01]  /*1080*/  IMAD R79, R2, R79, UR5 ;  /* 0x00000005024f7e24 */ /* 0x008fe2000f8e024f */
[----:B------:R-:W-:Y:S06]  /*1090*/  @!P0 BRA `(.L_x_15) ;  /* 0x0000000000b88947 */ /* 0x000fec0003800000 */
[----:B------:R-:W1:Y:S01]  /*10a0*/  LDC.64 R4, c[0x0][0xb18] ;  /* 0x0002c600ff047b82 */ /* 0x000e620000000a00 */
[----:B------:R-:W-:-:S07]  /*10b0*/  ISETP.NE.AND P0, PT, R9, 0x1, PT ;  /* 0x000000010900780c */ /* 0x000fce0003f05270 */
[----:B------:R-:W2:Y:S08]  /*10c0*/  LDC R10, c[0x0][0xb0c] ;  /* 0x0002c300ff0a7b82 */ /* 0x000eb00000000800 */
[----:B------:R-:W3:Y:S08]  /*10d0*/  LDC R11, c[0x0][0x370] ;  /* 0x0000dc00ff0b7b82 */ /* 0x000ef00000000800 */
[----:B------:R-:W4:Y:S01]  /*10e0*/  LDC R12, c[0x0][0x374] ;  /* 0x0000dd00ff0c7b82 */ /* 0x000f220000000800 */
[----:B-1----:R-:W-:-:S07]  /*10f0*/  ISETP.NE.AND P1, PT, R4, 0x1, PT ;  /* 0x000000010400780c */ /* 0x002fce0003f25270 */
[----:B------:R-:W3:Y:S01]  /*1100*/  LDC.64 R6, c[0x0][0xb10] ;  /* 0x0002c400ff067b82 */ /* 0x000ee20000000a00 */
[----:B--2---:R-:W-:-:S07]  /*1110*/  ISETP.NE.AND P3, PT, R10, 0x1, PT ;  /* 0x000000010a00780c */ /* 0x004fce0003f65270 */
[----:B------:R-:W1:Y:S08]  /*1120*/  LDC R8, c[0x0][0xb20] ;  /* 0x0002c800ff087b82 */ /* 0x000e700000000800 */
[----:B------:R-:W2:Y:S01]  /*1130*/  LDC.64 R2, c[0x0][0xb28] ;  /* 0x0002ca00ff027b82 */ /* 0x000ea20000000a00 */
[----:B----4-:R-:W-:-:S04]  /*1140*/  IMAD.HI.U32 R13, R12, R5, RZ ;  /* 0x000000050c0d7227 */ /* 0x010fc800078e00ff */
[----:B------:R-:W-:-:S04]  /*1150*/  IMAD.HI.U32 R5, R93, R5, RZ ;  /* 0x000000055d057227 */ /* 0x000fc800078e00ff */
[----:B---3--:R-:W-:-:S04]  /*1160*/  IMAD.HI.U32 R14, R11, R6, RZ ;  /* 0x000000060b0e7227 */ /* 0x008fc800078e00ff */
[----:B------:R-:W-:Y:S01]  /*1170*/  IMAD.HI.U32 R16, R95, R6, RZ ;  /* 0x000000065f107227 */ /* 0x000fe200078e00ff */
[-C--:B------:R-:W-:Y:S02]  /*1180*/  @P3 SHF.R.U32.HI R11, RZ, R7.reuse, R14 ;  /* 0x00000007ff0b3219 */ /* 0x080fe4000001160e */
[-C--:B-1----:R-:W-:Y:S02]  /*1190*/  @P1 SHF.R.U32.HI R12, RZ, R8.reuse, R13 ;  /* 0x00000008ff0c1219 */ /* 0x082fe4000001160d */
[----:B------:R-:W-:Y:S02]  /*11a0*/  SHF.R.U32.HI R8, RZ, R8, R5 ;  /* 0x00000008ff087219 */ /* 0x000fe40000011605 */
[----:B------:R-:W-:Y:S02]  /*11b0*/  SHF.R.U32.HI R16, RZ, R7, R16 ;  /* 0x00000007ff107219 */ /* 0x000fe40000011610 */
[----:B------:R-:W-:Y:S01]  /*11c0*/  SEL R5, R93, R8, !P1 ;  /* 0x000000085d057207 */ /* 0x000fe20004800000 */
[----:B--2---:R-:W-:Y:S01]  /*11d0*/  IMAD.HI.U32 R14, R12, R2, RZ ;  /* 0x000000020c0e7227 */ /* 0x004fe200078e00ff */
[----:B------:R-:W-:-:S03]  /*11e0*/  SEL R7, R95, R16, !P3 ;  /* 0x000000105f077207 */ /* 0x000fc60005800000 */
[----:B------:R-:W-:Y:S01]  /*11f0*/  IMAD.HI.U32 R6, R11, R2, RZ ;  /* 0x000000020b067227 */ /* 0x000fe200078e00ff */
[----:B------:R-:W-:-:S04]  /*1200*/  @P0 SHF.R.U32.HI R12, RZ, R3, R14 ;  /* 0x00000003ff0c0219 */ /* 0x000fc8000001160e */
[----:B------:R-:W-:Y:S01]  /*1210*/  @P0 SHF.R.U32.HI R11, RZ, R3, R6 ;  /* 0x00000003ff0b0219 */ /* 0x000fe20000011606 */
[----:B------:R-:W-:-:S04]  /*1220*/  IMAD R12, R12, R9, RZ ;  /* 0x000000090c0c7224 */ /* 0x000fc800078e02ff */
[----:B------:R-:W-:Y:S01]  /*1230*/  IMAD R6, R11, R9, RZ ;  /* 0x000000090b067224 */ /* 0x000fe200078e02ff */
[----:B------:R-:W-:-:S04]  /*1240*/  ISETP.GE.AND P1, PT, R5, R12, PT ;  /* 0x0000000c0500720c */ /* 0x000fc80003f26270 */
[----:B------:R-:W-:Y:S01]  /*1250*/  ISETP.GE.OR P1, PT, R7, R6, P1 ;  /* 0x000000060700720c */ /* 0x000fe20000f26670 */
[----:B------:R-:W-:-:S05]  /*1260*/  IMAD.HI.U32 R6, R5, R2, RZ ;  /* 0x0000000205067227 */ /* 0x000fca00078e00ff */
[----:B------:R-:W-:-:S04]  /*1270*/  SHF.R.U32.HI R6, RZ, R3, R6 ;  /* 0x00000003ff067219 */ /* 0x000fc80000011606 */
[----:B------:R-:W-:-:S03]  /*1280*/  SEL R6, R5, R6, !P0 ;  /* 0x0000000605067207 */ /* 0x000fc60004000000 */
[----:B------:R-:W-:Y:S01]  /*1290*/  @!P1 IMAD.HI.U32 R8, R7, R2, RZ ;  /* 0x0000000207089227 */ /* 0x000fe200078e00ff */
[----:B------:R-:W-:-:S04]  /*12a0*/  IADD3 R2, PT, PT, -R6, RZ, RZ ;  /* 0x000000ff06027210 */ /* 0x000fc80007ffe1ff */
[----:B------:R-:W-:Y:S01]  /*12b0*/  @!P1 SHF.R.U32.HI R8, RZ, R3, R8 ;  /* 0x00000003ff089219 */ /* 0x000fe20000011608 */
[----:B------:R-:W-:-:S03]  /*12c0*/  IMAD R2, R9, R2, R5 ;  /* 0x0000000209027224 */ /* 0x000fc600078e0205 */
[----:B------:R-:W-:Y:S02]  /*12d0*/  @!P1 SEL R3, R7, R8, !P0 ;  /* 0x0000000807039207 */ /* 0x000fe40004000000 */
[----:B------:R-:W-:-:S03]  /*12e0*/  IADD3 R8, PT, PT, -R5, RZ, RZ ;  /* 0x000000ff05087210 */ /* 0x000fc60007ffe1ff */
[--C-:B------:R-:W-:Y:S02]  /*12f0*/  @!P1 IMAD.IADD R6, R6, 0x1, -R3.reuse ;  /* 0x0000000106069824 */ /* 0x100fe400078e0a03 */
[----:B------:R-:W-:Y:S01]  /*1300*/  @!P1 IMAD R3, R2, R11, R3 ;  /* 0x0000000b02039224 */ /* 0x000fe200078e0203 */
[----:B------:R-:W-:Y:S01]  /*1310*/  IADD3 R2, PT, PT, -R7, RZ, RZ ;  /* 0x000000ff07027210 */ /* 0x000fe20007ffe1ff */
[----:B------:R-:W-:Y:S02]  /*1320*/  @!P1 IMAD R5, R6, R9, R7 ;  /* 0x0000000906059224 */ /* 0x000fe400078e0207 */
[----:B------:R-:W-:Y:S02]  /*1330*/  IMAD R8, R4, R8, R93 ;  /* 0x0000000804087224 */ /* 0x000fe400078e025d */
[----:B------:R-:W-:Y:S02]  /*1340*/  @!P1 IMAD.MOV.U32 R7, RZ, RZ, R3 ;  /* 0x000000ffff079224 */ /* 0x000fe400078e0003 */
[----:B------:R-:W-:-:S02]  /*1350*/  IMAD R2, R10, R2, R95 ;  /* 0x000000020a027224 */ /* 0x000fc400078e025f */
[----:B------:R-:W-:Y:S02]  /*1360*/  IMAD R93, R5, R4, R8 ;  /* 0x00000004055d7224 */ /* 0x000fe400078e0208 */
[----:B------:R-:W-:Y:S02]  /*1370*/  IMAD R95, R7, R10, R2 ;  /* 0x0000000a075f7224 */ /* 0x000fe400078e0202 */
.L_x_15:
[----:B------:R-:W1:Y:S01]  /*1380*/  LDCU UR4, c[0x0][0xb30] ;  /* 0x00016600ff0477ac */ /* 0x000e620008000800 */
[----:B------:R-:W2:Y:S08]  /*1390*/  S2UR UR48, SR_CgaCtaId ;  /* 0x00000000003079c3 */ /* 0x000eb00000008800 */
[----:B------:R-:W3:Y:S01]  /*13a0*/  LDC R40, c[0x0][0xb24] ;  /* 0x0002c900ff287b82 */ /* 0x000ee20000000800 */
[----:B-1----:R-:W-:-:S09]  /*13b0*/  UISETP.NE.AND UP0, UPT, UR4, 0x1, UPT ;  /* 0x000000010400788c */ /* 0x002fd2000bf05270 */
[----:B--2---:R-:W-:Y:S05]  /*13c0*/  BRA.U UP0, `(.L_x_16) ;  /* 0x0000000100407547 */ /* 0x004fea000b800000 */
[----:B------:R-:W1:Y:S08]  /*13d0*/  LDC.64 R4, c[0x0][0xb10] ;  /* 0x0002c400ff047b82 */ /* 0x000e700000000a00 */
[----:B------:R-:W2:Y:S08]  /*13e0*/  LDC.64 R2, c[0x0][0xb18] ;  /* 0x0002c600ff027b82 */ /* 0x000eb00000000a00 */
[----:B------:R-:W4:Y:S08]  /*13f0*/  LDC R6, c[0x0][0xb20] ;  /* 0x0002c800ff067b82 */ /* 0x000f300000000800 */
[----:B------:R-:W3:Y:S01]  /*1400*/  LDC R8, c[0x0][0xb0c] ;  /* 0x0002c300ff087b82 */ /* 0x000ee20000000800 */
[----:B-1----:R-:W-:-:S05]  /*1410*/  IMAD.HI.U32 R4, R95, R4, RZ ;  /* 0x000000045f047227 */ /* 0x002fca00078e00ff */
[----:B------:R-:W-:Y:S01]  /*1420*/  SHF.R.U32.HI R4, RZ, R5, R4 ;  /* 0x00000005ff047219 */ /* 0x000fe20000011604 */
[----:B--2---:R-:W-:Y:S01]  /*1430*/  IMAD.HI.U32 R3, R93, R3, RZ ;  /* 0x000000035d037227 */ /* 0x004fe200078e00ff */
[----:B------:R-:W-:-:S04]  /*1440*/  ISETP.NE.AND P0, PT, R2, 0x1, PT ;  /* 0x000000010200780c */ /* 0x000fc80003f05270 */
[----:B----4-:R-:W-:-:S04]  /*1450*/  SHF.R.U32.HI R6, RZ, R6, R3 ;  /* 0x00000006ff067219 */ /* 0x010fc80000011603 */
[----:B------:R-:W-:Y:S02]  /*1460*/  SEL R3, R93, R6, !P0 ;  /* 0x000000065d037207 */ /* 0x000fe40004000000 */
[----:B---3--:R-:W-:-:S04]  /*1470*/  ISETP.NE.AND P1, PT, R8, 0x1, PT ;  /* 0x000000010800780c */ /* 0x008fc80003f25270 */
[----:B------:R-:W-:-:S05]  /*1480*/  SEL R4, R95, R4, !P1 ;  /* 0x000000045f047207 */ /* 0x000fca0004800000 */
[----:B------:R-:W-:Y:S02]  /*1490*/  IMAD.IADD R5, R3, 0x1, -R4 ;  /* 0x0000000103057824 */ /* 0x000fe400078e0a04 */
[----:B------:R-:W-:Y:S02]  /*14a0*/  IMAD.IADD R3, R4, 0x1, -R3 ;  /* 0x0000000104037824 */ /* 0x000fe400078e0a03 */
[----:B------:R-:W-:Y:S02]  /*14b0*/  IMAD R95, R5, R8, R95 ;  /* 0x00000008055f7224 */ /* 0x000fe400078e025f */
[----:B------:R-:W-:-:S07]  /*14c0*/  IMAD R93, R3, R2, R93 ;  /* 0x00000002035d7224 */ /* 0x000fce00078e025d */
.L_x_16:
[----:B------:R-:W-:Y:S01]  /*14d0*/  BAR.SYNC.DEFER_BLOCKING 0x0 ;  /* 0x0000000000007b1d */ /* 0x000fe20000010000 */
[----:B------:R-:W-:Y:S01]  /*14e0*/  UISETP.NE.AND UP0, UPT, UR6, 0x2, UPT ;  /* 0x000000020600788c */ /* 0x000fe2000bf05270 */
[----:B------:R-:W-:Y:S02]  /*14f0*/  ISETP.NE.OR P0, PT, R0, 0x2, !P2 ;  /* 0x000000020000780c */ /* 0x000fe40005705670 */
[----:B------:R-:W-:-:S06]  /*1500*/  LOP3.LUT R2, R99, 0x1f, RZ, 0xc0, !PT ;  /* 0x0000001f63027812 */ /* 0x000fcc00078ec0ff */
[----:B------:R-:W-:Y:S05]  /*1510*/  BRA.U UP0, `(.L_x_17) ;  /* 0x00000025003c7547 */ /* 0x000fea000b800000 */
[----:B------:R-:W1:Y:S01]  /*1520*/  LDCU UR6, c[0x0][0x388] ;  /* 0x00007100ff0677ac */ /* 0x000e620008000800 */
[----:B------:R-:W2:Y:S01]  /*1530*/  LDC R11, c[0x0][0x370] ;  /* 0x0000dc00ff0b7b82 */ /* 0x000ea20000000800 */
[----:B------:R-:W-:Y:S01]  /*1540*/  PLOP3.LUT P1, PT, PT, PT, UP1, 0x80, 0x8 ;  /* 0x000000000008781c */ /* 0x000fe20003f2f018 */
[----:B------:R-:W-:Y:S01]  /*1550*/  IMAD.MOV.U32 R12, RZ, RZ, RZ ;  /* 0x000000ffff0c7224 */ /* 0x000fe200078e00ff */
[----:B------:R-:W4:Y:S01]  /*1560*/  LDCU UR4, c[0x0][0x38c] ;  /* 0x00007180ff0477ac */ /* 0x000f220008000800 */
[----:B------:R-:W-:Y:S02]  /*1570*/  ISETP.EQ.OR P5, PT, R2, RZ, P0 ;  /* 0x000000ff0200720c */ /* 0x000fe400007a2670 */
[----:B------:R-:W-:Y:S01]  /*1580*/  PLOP3.LUT P1, PT, P1, PT, PT, 0x8, 0x80 ;  /* 0x000000000080781c */ /* 0x000fe20000f2e170 */
[----:B------:R-:W3:Y:S01]  /*1590*/  LDCU UR35, c[0x0][0x390] ;  /* 0x00007200ff2377ac */ /* 0x000ee20008000800 */
[----:B------:R-:W2:Y:S01]  /*15a0*/  LDC R0, c[0x0][0x374] ;  /* 0x0000dd00ff007b82 */ /* 0x000ea20000000800 */
[----:B------:R-:W2:Y:S01]  /*15b0*/  LDCU.64 UR36, c[0x0][0x348] ;  /* 0x00006900ff2477ac */ /* 0x000ea20008000a00 */
[----:B------:R-:W-:Y:S01]  /*15c0*/  UMOV UR33, 0x1 ;  /* 0x0000000100217882 */ /* 0x000fe20000000000 */
[----:B------:R-:W-:Y:S01]  /*15d0*/  UMOV UR32, URZ ;  /* 0x000000ff00207c82 */ /* 0x000fe20008000000 */
[----:B-1----:R-:W-:Y:S01]  /*15e0*/  UIADD3 UR6, UPT, UPT, UR6, 0x3f, URZ ;  /* 0x0000003f06067890 */ /* 0x002fe2000fffe0ff */
[----:B------:R-:W-:Y:S01]  /*15f0*/  UMOV UR20, URZ ;  /* 0x000000ff00147c82 */ /* 0x000fe20008000000 */
[----:B------:R-:W-:-:S02]  /*1600*/  UMOV UR31, URZ ;  /* 0x000000ff001f7c82 */ /* 0x000fc40008000000 */
[----:B------:R-:W-:-:S04]  /*1610*/  USHF.R.S32.HI UR5, URZ, 0x1f, UR6 ;  /* 0x0000001fff057899 */ /* 0x000fc80008011406 */
[----:B------:R-:W-:-:S04]  /*1620*/  ULEA.HI UR5, UR5, UR6, URZ, 0x6 ;  /* 0x0000000605057291 */ /* 0x000fc8000f8f30ff */
[----:B------:R-:W-:-:S04]  /*1630*/  USHF.R.S32.HI UR5, URZ, 0x6, UR5 ;  /* 0x00000006ff057899 */ /* 0x000fc80008011405 */
[----:B----4-:R-:W-:-:S04]  /*1640*/  UIMAD UR4, UR5, UR4, URZ ;  /* 0x00000004050472a4 */ /* 0x010fc8000f8e02ff */
[----:B---3--:R-:W-:-:S04]  /*1650*/  UIMAD UR35, UR4, UR35, URZ ;  /* 0x00000023042372a4 */ /* 0x008fc8000f8e02ff */
[----:B------:R-:W-:Y:S02]  /*1660*/  UISETP.NE.AND UP2, UPT, UR35, URZ, UPT ;  /* 0x000000ff2300728c */ /* 0x000fe4000bf45270 */
[----:B------:R-:W-:-:S04]  /*1670*/  UISETP.LT.U32.AND UP0, UPT, UR35, 0x1b, UPT ;  /* 0x0000001b2300788c */ /* 0x000fc8000bf01070 */
[----:B------:R-:W-:-:S04]  /*1680*/  USEL UR34, UR35, 0x1b, UP0 ;  /* 0x0000001b23227887 */ /* 0x000fc80008000000 */
[----:B------:R-:W-:Y:S02]  /*1690*/  UIADD3 UR23, UPT, UPT, UR34, -0x1, URZ ;  /* 0xffffffff22177890 */ /* 0x000fe4000fffe0ff */
[----:B------:R-:W-:Y:S02]  /*16a0*/  @!UP2 UIADD3 UR23, UPT, UPT, UR34, URZ, URZ ;  /* 0x000000ff2217a290 */ /* 0x000fe4000fffe0ff */
[----:B------:R-:W-:Y:S02]  /*16b0*/  UIADD3 UR34, UPT, UPT, UR35, -UR34, URZ ;  /* 0x8000002223227290 */ /* 0x000fe4000fffe0ff */
[----:B--2---:R-:W-:-:S12]  /*16c0*/  UIADD3 UR23, UPT, UPT, UR23, 0x1, URZ ;  /* 0x0000000117177890 */ /* 0x004fd8000fffe0ff */
.L_x_33:
[----:B------:R-:W1:Y:S01]  /*16d0*/  S2UR UR22, SR_CgaCtaId ;  /* 0x00000000001679c3 */ /* 0x000e620000008800 */
[----:B------:R-:W-:Y:S01]  /*16e0*/  UMOV UR4, 0x400 ;  /* 0x0000040000047882 */ /* 0x000fe20000000000 */
[----:B------:R-:W-:Y:S01]  /*16f0*/  IMAD.U32 R2, RZ, RZ, UR33 ;  /* 0x00000021ff027e24 */ /* 0x000fe2000f8e00ff */
[----:B------:R-:W-:Y:S01]  /*1700*/  UISETP.NE.AND UP0, UPT, UR35, URZ, UPT ;  /* 0x000000ff2300728c */ /* 0x000fe2000bf05270 */
[----:B------:R-:W-:Y:S01]  /*1710*/  R2UR UR27, R93 ;  /* 0x000000005d1b72ca */ /* 0x000fe200000e0000 */
[----:B------:R-:W-:Y:S01]  /*1720*/  IMAD.SHL.U32 R95, R95, 0x40, RZ ;  /* 0x000000405f5f7824 */ /* 0x000fe200078e00ff */
[----:B------:R-:W-:Y:S01]  /*1730*/  UMOV UR30, URZ ;  /* 0x000000ff001e7c82 */ /* 0x000fe20008000000 */
[----:B------:R-:W-:Y:S01]  /*1740*/  SHF.L.U32 R2, R2, 0x1f, RZ ;  /* 0x0000001f02027819 */ /* 0x000fe200000006ff */
[----:B------:R-:W-:Y:S01]  /*1750*/  UMOV UR29, URZ ;  /* 0x000000ff001d7c82 */ /* 0x000fe20008000000 */
[----:B------:R-:W-:-:S08]  /*1760*/  UMOV UR28, URZ ;  /* 0x000000ff001c7c82 */ /* 0x000fd00008000000 */
[----:B------:R-:W-:Y:S02]  /*1770*/  USHF.L.U32 UR27, UR27, 0x6, URZ ;  /* 0x000000061b1b7899 */ /* 0x000fe400080006ff */
[----:B-1----:R-:W-:-:S04]  /*1780*/  ULEA UR22, UR22, UR4, 0x18 ;  /* 0x0000000416167291 */ /* 0x002fc8000f8ec0ff */
[----:B------:R-:W-:-:S09]  /*1790*/  ULEA UR4, UR32, UR22, 0x3 ;  /* 0x0000001620047291 */ /* 0x000fd2000f8e18ff */
[----:B--2---:R1:W2:Y:S01]  /*17a0*/  SYNCS.PHASECHK.TRANS64.TRYWAIT P3, [UR4+0xd8], R2 ;  /* 0x0000d802ff0075a7 */ /* 0x0042a20008061104 */
[----:B---3--:R-:W-:Y:S05]  /*17b0*/  BRA.U !UP0, `(.L_x_18) ;  /* 0x0000000508687547 */ /* 0x008fea000b800000 */
[----:B------:R-:W3:Y:S01]  /*17c0*/  LDC.64 R8, c[0x0][0x480] ;  /* 0x00012000ff087b82 */ /* 0x000ee20000000a00 */
[----:B------:R-:W4:Y:S01]  /*17d0*/  LDCU UR16, c[0x0][0x390] ;  /* 0x00007200ff1077ac */ /* 0x000f220008000800 */
[----:B------:R-:W2:Y:S06]  /*17e0*/  LDCU UR17, c[0x0][0x38c] ;  /* 0x00007180ff1177ac */ /* 0x000eac0008000800 */
[----:B------:R-:W4:Y:S01]  /*17f0*/  LDC.64 R6, c[0x0][0x488] ;  /* 0x00012200ff067b82 */ /* 0x000f220000000a00 */
[----:B------:R-:W2:Y:S01]  /*1800*/  LDCU.64 UR14, c[0x0][0x4b8] ;  /* 0x00009700ff0e77ac */ /* 0x000ea20008000a00 */
[----:B------:R-:W-:Y:S01]  /*1810*/  UIADD3 UR31, UPT, UPT, UR23, UR20, URZ ;  /* 0x00000014171f7290 */ /* 0x000fe2000fffe0ff */
[----:B------:R-:W-:-:S05]  /*1820*/  UMOV UR30, URZ ;  /* 0x000000ff001e7c82 */ /* 0x000fca0008000000 */
[----:B-1----:R-:W1:Y:S01]  /*1830*/  LDC.64 R2, c[0x0][0x490] ;  /* 0x00012400ff027b82 */ /* 0x002e620000000a00 */
[----:B------:R-:W-:Y:S01]  /*1840*/  UMOV UR18, UR32 ;  /* 0x0000002000127c82 */ /* 0x000fe20008000000 */
[----:B------:R-:W-:Y:S01]  /*1850*/  UMOV UR28, URZ ;  /* 0x000000ff001c7c82 */ /* 0x000fe20008000000 */
[----:B------:R-:W-:Y:S01]  /*1860*/  UMOV UR29, URZ ;  /* 0x000000ff001d7c82 */ /* 0x000fe20008000000 */
[----:B---3--:R-:W-:Y:S01]  /*1870*/  IMAD.HI.U32 R9, R95, R9, RZ ;  /* 0x000000095f097227 */ /* 0x008fe200078e00ff */
[----:B------:R-:W-:-:S03]  /*1880*/  ISETP.NE.AND P2, PT, R8, 0x1, PT ;  /* 0x000000010800780c */ /* 0x000fc60003f45270 */
[----:B------:R-:W3:Y:S01]  /*1890*/  LDC.64 R4, c[0x0][0x4b0] ;  /* 0x00012c00ff047b82 */ /* 0x000ee20000000a00 */
[----:B----4-:R-:W-:-:S04]  /*18a0*/  SHF.R.U32.HI R6, RZ, R6, R9 ;  /* 0x00000006ff067219 */ /* 0x010fc80000011609 */
[----:B------:R-:W-:Y:S02]  /*18b0*/  SEL R6, R95, R6, !P2 ;  /* 0x000000065f067207 */ /* 0x000fe40005000000 */
[----:B------:R-:W-:Y:S02]  /*18c0*/  ISETP.NE.AND P2, PT, R7, 0x1, PT ;  /* 0x000000010700780c */ /* 0x000fe40003f45270 */
[C---:B------:R-:W-:Y:S01]  /*18d0*/  R2UR UR4, R6.reuse ;  /* 0x00000000060472ca */ /* 0x040fe200000e0000 */
[----:B-1----:R-:W-:-:S04]  /*18e0*/  IMAD.HI.U32 R2, R6, R2, RZ ;  /* 0x0000000206027227 */ /* 0x002fc800078e00ff */
[----:B------:R-:W-:Y:S01]  /*18f0*/  IMAD.MOV R14, RZ, RZ, -R6 ;  /* 0x000000ffff0e7224 */ /* 0x000fe200078e0a06 */
[----:B------:R-:W-:-:S03]  /*1900*/  SHF.R.U32.HI R2, RZ, R3, R2 ;  /* 0x00000003ff027219 */ /* 0x000fc60000011602 */
[----:B------:R-:W-:Y:S01]  /*1910*/  IMAD R14, R8, R14, R95 ;  /* 0x0000000e080e7224 */ /* 0x000fe200078e025f */
[----:B------:R-:W-:Y:S01]  /*1920*/  R2UR UR13, R2 ;  /* 0x00000000020d72ca */ /* 0x000fe200000e0000 */
[----:B------:R-:W-:Y:S01]  /*1930*/  VOTEU.ANY UP0, P2 ;  /* 0x0000000000ff7886 */ /* 0x000fe20001000100 */
[----:B------:R-:W1:Y:S01]  /*1940*/  LDC.64 R2, c[0x0][0x4d0] ;  /* 0x00013400ff027b82 */ /* 0x000e620000000a00 */
[----:B---3--:R-:W-:Y:S02]  /*1950*/  R2UR UR8, R4 ;  /* 0x00000000040872ca */ /* 0x008fe400000e0000 */
[----:B------:R-:W-:Y:S02]  /*1960*/  R2UR UR9, R14 ;  /* 0x000000000e0972ca */ /* 0x000fe400000e0000 */
[----:B------:R-:W-:-:S06]  /*1970*/  R2UR UR6, R5 ;  /* 0x00000000050672ca */ /* 0x000fcc00000e0000 */
[----:B------:R-:W-:Y:S01]  /*1980*/  USEL UR13, UR4, UR13, !UP0 ;  /* 0x0000000d040d7287 */ /* 0x000fe2000c000000 */
[----:B------:R-:W3:Y:S05]  /*1990*/  LDCU.64 UR4, c[0x0][0x4d8] ;  /* 0x00009b00ff0477ac */ /* 0x000eea0008000a00 */
[----:B------:R-:W-:-:S04]  /*19a0*/  IMAD R9, RZ, RZ, -UR13 ;  /* 0x8000000dff097e24 */ /* 0x000fc8000f8e02ff */
[----:B------:R-:W-:Y:S01]  /*19b0*/  IMAD R9, R7, R9, R6 ;  /* 0x0000000907097224 */ /* 0x000fe200078e0206 */
[----:B-1----:R-:W-:-:S04]  /*19c0*/  R2UR UR11, R2 ;  /* 0x00000000020b72ca */ /* 0x002fc800000e0000 */
[----:B------:R-:W-:Y:S02]  /*19d0*/  R2UR UR7, R9 ;  /* 0x00000000090772ca */ /* 0x000fe400000e0000 */
[----:B------:R-:W-:-:S07]  /*19e0*/  R2UR UR12, R3 ;  /* 0x00000000030c72ca */ /* 0x000fce00000e0000 */
[----:B------:R-:W-:-:S06]  /*19f0*/  UIMAD UR11, UR9, UR8, UR11 ;  /* 0x00000008090b72a4 */ /* 0x000fcc000f8e020b */
[----:B--23--:R-:W-:-:S12]  /*1a00*/  UIMAD UR12, UR7, UR6, UR12 ;  /* 0x00000006070c72a4 */ /* 0x00cfd8000f8e020c */
.L_x_23:
[----:B------:R-:W-:Y:S01]  /*1a10*/  @!P0 MOV R3, 0x2000 ;  /* 0x0000200000038802 */ /* 0x000fe20000000f00 */
[----:B------:R-:W-:Y:S01]  /*1a20*/  ULEA UR9, UR18, UR22, 0x3 ;  /* 0x0000001612097291 */ /* 0x000fe2000f8e18ff */
[----:B----4-:R-:W-:Y:S11]  /*1a30*/  @P3 BRA `(.L_x_19) ;  /* 0x0000000000103947 */ /* 0x010ff60003800000 */
[----:B------:R-:W-:Y:S04]  /*1a40*/  MOV R2, UR33 ;  /* 0x0000002100027c02 */ /* 0x000fe80008000f00 */
[----:B------:R-:W-:Y:S04]  /*1a50*/  SHF.L.U32 R5, R2, 0x1f, RZ ;  /* 0x0000001f02057819 */ /* 0x000fe800000006ff */
[----:B------:R-:W1:Y:S02]  /*1a60*/  SYNCS.PHASECHK.TRANS64.TRYWAIT P2, [UR9+0xd8], R5 ;  /* 0x0000d805ff0075a7 */ /* 0x000e640008041109 */
[----:B-1----:R-:W-:Y:S05]  /*1a70*/  @!P2 BRA `(.L_x_20) ;  /* 0x00000058003ca947 */ /* 0x002fea0003800000 */
.L_x_19:
[----:B------:R2:W-:Y:S01]  /*1a80*/  @!P0 SYNCS.ARRIVE.TRANS64 RZ, [UR9], R3 ;  /* 0x00000003ffff89a7 */ /* 0x0005e20008000009 */
[----:B------:R-:W-:Y:S04]  /*1a90*/  BSSY.RECONVERGENT B0, `(.L_x_21) ;  /* 0x0000003000007945 */ /* 0x000fe80003800200 */
[----:B------:R-:W-:Y:S05]  /*1aa0*/  @P5 BRA `(.L_x_22) ;  /* 0x0000000000045947 */ /* 0x000fea0003800000 */
[----:B------:R-:W-:Y:S05]  /*1ab0*/  BPT.TRAP 0x1 ;  /* 0x000000040000795c */ /* 0x000fea0000300000 */
.L_x_22:
[----:B------:R-:W-:Y:S05]  /*1ac0*/  BSYNC.RECONVERGENT B0 ;  /* 0x0000000000007941 */ /* 0x000fea0003800200 */
.L_x_21:
[----:B------:R-:W-:Y:S02]  /*1ad0*/  UIADD3 UR32, UPT, UPT, UR18, 0x1, URZ ;  /* 0x0000000112207890 */ /* 0x000fe4000fffe0ff */
[----:B------:R-:W-:Y:S02]  /*1ae0*/  UIMAD UR7, UR28, UR14, UR4 ;  /* 0x0000000e1c0772a4 */ /* 0x000fe4000f8e0204 */
[----:B------:R-:W-:Y:S02]  /*1af0*/  UISETP.NE.AND UP0, UPT, UR32, 0x1b, UPT ;  /* 0x0000001b2000788c */ /* 0x000fe4000bf05270 */
[----:B------:R-:W-:Y:S02]  /*1b00*/  UIMAD UR6, UR29, UR15, UR5 ;  /* 0x0000000f1d0672a4 */ /* 0x000fe4000f8e0205 */
[----:B------:R-:W-:Y:S02]  /*1b10*/  USEL UR8, URZ, 0x1, UP0 ;  /* 0x00000001ff087887 */ /* 0x000fe40008000000 */
[----:B------:R-:W-:Y:S02]  /*1b20*/  USEL UR32, UR32, URZ, UP0 ;  /* 0x000000ff20207287 */ /* 0x000fe40008000000 */
[----:B------:R-:W-:Y:S02]  /*1b30*/  ULOP3.LUT UR33, UR33, UR8, URZ, 0x3c, !UPT ;  /* 0x0000000821217292 */ /* 0x000fe4000f8e3cff */
[----:B------:R-:W-:Y:S02]  /*1b40*/  ULEA UR8, UR32, UR22, 0x3 ;  /* 0x0000001620087291 */ /* 0x000fe4000f8e18ff */
[----:B------:R-:W-:Y:S02]  /*1b50*/  ULEA UR21, UR18, UR22, 0xc ;  /* 0x0000001612157291 */ /* 0x000fe4000f8e60ff */
[----:B------:R-:W-:Y:S01]  /*1b60*/  UIADD3 UR44, UP1, UPT, UR36, 0x80, URZ ;  /* 0x00000080242c7890 */ /* 0x000fe2000ff3e0ff */
[----:B-1----:R-:W-:Y:S01]  /*1b70*/  MOV R2, UR33 ;  /* 0x0000002100027c02 */ /* 0x002fe20008000f00 */
[----:B------:R-:W-:Y:S02]  /*1b80*/  UPRMT UR42, UR7, 0x40, UR6 ;  /* 0x00000040072a7896 */ /* 0x000fe40008000006 */
[----:B------:R-:W-:Y:S01]  /*1b90*/  UIADD3 UR24, UPT, UPT, UR21, 0x1d600, URZ ;  /* 0x0001d60015187890 */ /* 0x000fe2000fffe0ff */
[----:B--2---:R-:W-:Y:S01]  /*1ba0*/  SHF.L.U32 R3, R2, 0x1f, RZ ;  /* 0x0000001f02037819 */ /* 0x004fe200000006ff */
[----:B------:R-:W-:Y:S02]  /*1bb0*/  USHF.L.U32 UR10, UR30, 0x6, URZ ;  /* 0x000000061e0a7899 */ /* 0x000fe400080006ff */
[----:B------:R-:W-:Y:S01]  /*1bc0*/  UIADD3.X UR45, UPT, UPT, URZ, UR37, URZ, UP1, !UPT ;  /* 0x00000025ff2d7290 */ /* 0x000fe20008ffe4ff */
[----:B------:R3:W4:Y:S01]  /*1bd0*/  SYNCS.PHASECHK.TRANS64.TRYWAIT P3, [UR8+0xd8], R3 ;  /* 0x0000d803ff0075a7 */ /* 0x0007220008061108 */
[----:B------:R-:W-:Y:S02]  /*1be0*/  UIADD3 UR8, UPT, UPT, UR21, 0x2600, URZ ;  /* 0x0000260015087890 */ /* 0x000fe4000fffe0ff */
[----:B------:R-:W-:Y:S02]  /*1bf0*/  UPRMT UR21, UR42, 0x5410, URZ ;  /* 0x000054102a157896 */ /* 0x000fe400080000ff */
[----:B------:R-:W-:Y:S02]  /*1c00*/  UIADD3 UR40, UP0, UPT, UR36, 0x180, URZ ;  /* 0x0000018024287890 */ /* 0x000fe4000ff1e0ff */
[----:B------:R-:W-:Y:S02]  /*1c10*/  UIADD3 UR19, UPT, UPT, UR28, 0x1, URZ ;  /* 0x000000011c137890 */ /* 0x000fe4000fffe0ff */
[----:B------:R-:W-:Y:S02]  /*1c20*/  UIADD3.X UR41, UPT, UPT, URZ, UR37, URZ, UP0, !UPT ;  /* 0x00000025ff297290 */ /* 0x000fe400087fe4ff */
[----:B------:R-:W-:Y:S01]  /*1c30*/  UISETP.NE.AND UP2, UPT, UR19, UR17, UPT ;  /* 0x000000111300728c */ /* 0x000fe2000bf45270 */
[----:B------:R-:W-:Y:S01]  /*1c40*/  UTMALDG.4D.IM2COL [UR8], [UR44], UR21 ;  /* 0x000000082c0073b4 */ /* 0x000fe20008058015 */
[----:B------:R-:W-:Y:S02]  /*1c50*/  UIADD3 UR18, UPT, UPT, UR29, 0x1, URZ ;  /* 0x000000011d127890 */ /* 0x000fe4000fffe0ff */
[----:B------:R-:W-:Y:S02]  /*1c60*/  UIADD3 UR20, UPT, UPT, UR20, 0x1, URZ ;  /* 0x0000000114147890 */ /* 0x000fe4000fffe0ff */
[----:B------:R-:W-:Y:S01]  /*1c70*/  UIADD3 UR42, UPT, UPT, UR30, 0x1, URZ ;  /* 0x000000011e2a7890 */ /* 0x000fe2000fffe0ff */
[----:B------:R-:W-:Y:S01]  /*1c80*/  UMOV UR38, 0x0 ;  /* 0x0000000000267882 */ /* 0x000fe20000000000 */
[----:B------:R-:W-:Y:S01]  /*1c90*/  UMOV UR39, 0x10000000 ;  /* 0x1000000000277882 */ /* 0x000fe20000000000 */
[----:B------:R-:W-:Y:S02]  /*1ca0*/  UMOV UR25, UR9 ;  /* 0x0000000900197c82 */ /* 0x000fe40008000000 */
[----:B------:R-:W-:Y:S01]  /*1cb0*/  @UP2 UIADD3 UR18, UPT, UPT, UR29, URZ, URZ ;  /* 0x000000ff1d122290 */ /* 0x000fe2000fffe0ff */
[----:B------:R-:W-:Y:S03]  /*1cc0*/  UMOV UR26, UR10 ;  /* 0x0000000a001a7c82 */ /* 0x000fe60008000000 */
[----:B------:R-:W-:Y:S01]  /*1cd0*/  UISETP.NE.AND UP0, UPT, UR18, UR16, UPT ;  /* 0x000000101200728c */ /* 0x000fe2000bf05270 */
[----:B------:R1:W-:Y:S10]  /*1ce0*/  UTMALDG.4D [UR24], [UR40], desc[UR38] ;  /* 0x00002618280075b4 */ /* 0x0003f40008019000 */
[----:B------:R-:W-:Y:S07]  /*1cf0*/  @UP0 UIADD3 UR42, UPT, UPT, UR30, URZ, URZ ;  /* 0x000000ff1e2a0290 */ /* 0x000fee000fffe0ff */
[----:B------:R-:W-:Y:S01]  /*1d00*/  UMOV UR30, UR42 ;  /* 0x0000002a001e7c82 */ /* 0x000fe20008000000 */
[----:B-1----:R-:W-:Y:S02]  /*1d10*/  USEL UR29, UR18, URZ, UP0 ;  /* 0x000000ff121d7287 */ /* 0x002fe40008000000 */
[----:B------:R-:W-:Y:S02]  /*1d20*/  UISETP.NE.AND UP0, UPT, UR20, UR31, UPT ;  /* 0x0000001f1400728c */ /* 0x000fe4000bf05270 */
[----:B------:R-:W-:Y:S01]  /*1d30*/  USEL UR28, UR19, URZ, UP2 ;  /* 0x000000ff131c7287 */ /* 0x000fe20009000000 */
[----:B------:R-:W-:Y:S06]  /*1d40*/  UMOV UR18, UR32 ;  /* 0x0000002000127c82 */ /* 0x000fec0008000000 */
[----:B---3--:R-:W-:Y:S05]  /*1d50*/  BRA.U UP0, `(.L_x_23) ;  /* 0xfffffffd002c7547 */ /* 0x008fea000b83ffff */
.L_x_18:
[----:B------:R-:W-:Y:S01]  /*1d60*/  ULEA UR4, UR32, UR22, 0x3 ;  /* 0x0000001620047291 */ /* 0x000fe2000f8e18ff */
[----:B-1----:R-:W-:Y:S01]  /*1d70*/  MOV R2, UR33 ;  /* 0x0000002100027c02 */ /* 0x002fe20008000f00 */
[----:B------:R-:W-:Y:S01]  /*1d80*/  @!P1 SYNCS.ARRIVE.TRANS64.A1T0 RZ, [UR22+0x1c8], RZ ;  /* 0x0001c8ffffff99a7 */ /* 0x000fe20008100016 */
[----:B------:R-:W-:Y:S02]  /*1d90*/  UISETP.GE.AND UP0, UPT, UR34, 0x1, UPT ;  /* 0x000000012200788c */ /* 0x000fe4000bf06270 */
[----:B------:R-:W-:-:S04]  /*1da0*/  SHF.L.U32 R2, R2, 0x1f, RZ ;  /* 0x0000001f02027819 */ /* 0x000fc800000006ff */
[----:B------:R1:W3:Y:S03]  /*1db0*/  SYNCS.PHASECHK.TRANS64.TRYWAIT P2, [UR4+0xd8], R2 ;  /* 0x0000d802ff0075a7 */ /* 0x0002e60008041104 */
[----:B------:R-:W-:Y:S05]  /*1dc0*/  BRA.U !UP0, `(.L_x_24) ;  /* 0x0000000508707547 */ /* 0x000fea000b800000 */
[----:B------:R-:W4:Y:S01]  /*1dd0*/  LDC.64 R8, c[0x0][0x480] ;  /* 0x00012000ff087b82 */ /* 0x000f220000000a00 */
[----:B------:R-:W2:Y:S01]  /*1de0*/  LDCU UR25, c[0x0][0x390] ;  /* 0x00007200ff1977ac */ /* 0x000ea20008000800 */
[----:B------:R-:W2:Y:S06]  /*1df0*/  LDCU UR26, c[0x0][0x38c] ;  /* 0x00007180ff1a77ac */ /* 0x000eac0008000800 */
[----:B------:R-:W4:Y:S01]  /*1e00*/  LDC.64 R6, c[0x0][0x488] ;  /* 0x00012200ff067b82 */ /* 0x000f220000000a00 */
[----:B------:R-:W2:Y:S01]  /*1e10*/  LDCU.64 UR14, c[0x0][0x4b8] ;  /* 0x00009700ff0e77ac */ /* 0x000ea20008000a00 */
[----:B------:R-:W-:Y:S01]  /*1e20*/  UIADD3 UR31, UPT, UPT, UR34, UR31, URZ ;  /* 0x0000001f221f7290 */ /* 0x000fe2000fffe0ff */
[----:B------:R-:W-:-:S05]  /*1e30*/  UMOV UR40, UR34 ;  /* 0x0000002200287c82 */ /* 0x000fca0008000000 */
[----:B-1----:R-:W1:Y:S01]  /*1e40*/  LDC.64 R2, c[0x0][0x490] ;  /* 0x00012400ff027b82 */ /* 0x002e620000000a00 */
[----:B------:R-:W-:Y:S01]  /*1e50*/  UMOV UR38, UR32 ;  /* 0x0000002000267c82 */ /* 0x000fe20008000000 */
[----:B----4-:R-:W-:Y:S01]  /*1e60*/  IMAD.HI.U32 R9, R95, R9, RZ ;  /* 0x000000095f097227 */ /* 0x010fe200078e00ff */
[----:B------:R-:W-:-:S05]  /*1e70*/  ISETP.NE.AND P1, PT, R8, 0x1, PT ;  /* 0x000000010800780c */ /* 0x000fca0003f25270 */
[----:B------:R-:W4:Y:S01]  /*1e80*/  LDC.64 R4, c[0x0][0x4b0] ;  /* 0x00012c00ff047b82 */ /* 0x000f220000000a00 */
[----:B------:R-:W-:-:S04]  /*1e90*/  SHF.R.U32.HI R6, RZ, R6, R9 ;  /* 0x00000006ff067219 */ /* 0x000fc80000011609 */
        /* <DEDUP_REMOVED lines=10> */
[----:B----4-:R-:W-:Y:S02]  /*1f40*/  R2UR UR8, R4 ;  /* 0x00000000040872ca */ /* 0x010fe400000e0000 */
[----:B------:R-:W-:Y:S02]  /*1f50*/  R2UR UR9, R9 ;  /* 0x00000000090972ca */ /* 0x000fe400000e0000 */
[----:B------:R-:W-:-:S06]  /*1f60*/  R2UR UR6, R5 ;  /* 0x00000000050672ca */ /* 0x000fcc00000e0000 */
[----:B------:R-:W-:Y:S01]  /*1f70*/  USEL UR13, UR4, UR13, !UP0 ;  /* 0x0000000d040d7287 */ /* 0x000fe2000c000000 */
[----:B------:R-:W4:Y:S05]  /*1f80*/  LDCU.64 UR4, c[0x0][0x4d8] ;  /* 0x00009b00ff0477ac */ /* 0x000f2a0008000a00 */
[----:B------:R-:W-:-:S04]  /*1f90*/  IMAD R14, RZ, RZ, -UR13 ;  /* 0x8000000dff0e7e24 */ /* 0x000fc8000f8e02ff */
[----:B------:R-:W-:Y:S01]  /*1fa0*/  IMAD R14, R7, R14, R6 ;  /* 0x0000000e070e7224 */ /* 0x000fe200078e0206 */
[----:B-1----:R-:W-:-:S04]  /*1fb0*/  R2UR UR11, R2 ;  /* 0x00000000020b72ca */ /* 0x002fc800000e0000 */
[----:B------:R-:W-:Y:S02]  /*1fc0*/  R2UR UR7, R14 ;  /* 0x000000000e0772ca */ /* 0x000fe400000e0000 */
[----:B------:R-:W-:-:S07]  /*1fd0*/  R2UR UR12, R3 ;  /* 0x00000000030c72ca */ /* 0x000fce00000e0000 */
[----:B------:R-:W-:-:S06]  /*1fe0*/  UIMAD UR11, UR9, UR8, UR11 ;  /* 0x00000008090b72a4 */ /* 0x000fcc000f8e020b */
[----:B--2-4-:R-:W-:-:S12]  /*1ff0*/  UIMAD UR12, UR7, UR6, UR12 ;  /* 0x00000006070c72a4 */ /* 0x014fd8000f8e020c */
.L_x_29:
[----:B------:R-:W-:Y:S01]  /*2000*/  @!P0 MOV R3, 0x2000 ;  /* 0x0000200000038802 */ /* 0x000fe20000000f00 */
[----:B------:R-:W-:Y:S01]  /*2010*/  ULEA UR9, UR38, UR22, 0x3 ;  /* 0x0000001626097291 */ /* 0x000fe2000f8e18ff */
[----:B--23--:R-:W-:Y:S11]  /*2020*/  @P2 BRA `(.L_x_25) ;  /* 0x0000000000102947 */ /* 0x00cff60003800000 */
[----:B------:R-:W-:Y:S04]  /*2030*/  MOV R2, UR33 ;  /* 0x0000002100027c02 */ /* 0x000fe80008000f00 */
[----:B------:R-:W-:Y:S04]  /*2040*/  SHF.L.U32 R5, R2, 0x1f, RZ ;  /* 0x0000001f02057819 */ /* 0x000fe800000006ff */
[----:B------:R-:W1:Y:S02]  /*2050*/  SYNCS.PHASECHK.TRANS64.TRYWAIT P1, [UR9+0xd8], R5 ;  /* 0x0000d805ff0075a7 */ /* 0x000e640008021109 */
[----:B-1----:R-:W-:Y:S05]  /*2060*/  @!P1 BRA `(.L_x_26) ;  /* 0x0000005000d89947 */ /* 0x002fea0003800000 */
.L_x_25:
[----:B------:R2:W-:Y:S01]  /*2070*/  @!P0 SYNCS.ARRIVE.TRANS64 RZ, [UR9], R3 ;  /* 0x00000003ffff89a7 */ /* 0x0005e20008000009 */
[----:B------:R-:W-:Y:S04]  /*2080*/  BSSY.RECONVERGENT B0, `(.L_x_27) ;  /* 0x0000003000007945 */ /* 0x000fe80003800200 */
[----:B------:R-:W-:Y:S05]  /*2090*/  @P5 BRA `(.L_x_28) ;  /* 0x0000000000045947 */ /* 0x000fea0003800000 */
[----:B------:R-:W-:Y:S05]  /*20a0*/  BPT.TRAP 0x1 ;  /* 0x000000040000795c */ /* 0x000fea0000300000 */
.L_x_28:
[----:B------:R-:W-:Y:S05]  /*20b0*/  BSYNC.RECONVERGENT B0 ;  /* 0x0000000000007941 */ /* 0x000fea0003800200 */
.L_x_27:
        /* <DEDUP_REMOVED lines=8> */
[----:B------:R-:W-:Y:S02]  /*2140*/  UIADD3 UR39, UPT, UPT, UR28, 0x1, URZ ;  /* 0x000000011c277890 */ /* 0x000fe4000fffe0ff */
[----:B------:R-:W-:Y:S01]  /*2150*/  UIADD3 UR46, UP1, UPT, UR36, 0x80, URZ ;  /* 0x00000080242e7890 */ /* 0x000fe2000ff3e0ff */
[----:B-1----:R-:W-:Y:S01]  /*2160*/  MOV R2, UR33 ;  /* 0x0000002100027c02 */ /* 0x002fe20008000f00 */
[----:B------:R-:W-:Y:S02]  /*2170*/  ULEA UR16, UR38, UR22, 0xc ;  /* 0x0000001626107291 */ /* 0x000fe4000f8e60ff */
[----:B------:R-:W-:Y:S01]  /*2180*/  UPRMT UR41, UR6, 0x40, UR7 ;  /* 0x0000004006297896 */ /* 0x000fe20008000007 */
[----:B--2---:R-:W-:Y:S01]  /*2190*/  SHF.L.U32 R3, R2, 0x1f, RZ ;  /* 0x0000001f02037819 */ /* 0x004fe200000006ff */
[----:B------:R-:W-:Y:S02]  /*21a0*/  UISETP.NE.AND UP2, UPT, UR39, UR26, UPT ;  /* 0x0000001a2700728c */ /* 0x000fe4000bf45270 */
[----:B------:R-:W-:Y:S01]  /*21b0*/  USHF.L.U32 UR10, UR30, 0x6, URZ ;  /* 0x000000061e0a7899 */ /* 0x000fe200080006ff */
[----:B------:R1:W2:Y:S01]  /*21c0*/  SYNCS.PHASECHK.TRANS64.TRYWAIT P2, [UR8+0xd8], R3 ;  /* 0x0000d803ff0075a7 */ /* 0x0002a20008041108 */
[----:B------:R-:W-:Y:S02]  /*21d0*/  UIADD3.X UR47, UPT, UPT, URZ, UR37, URZ, UP1, !UPT ;  /* 0x00000025ff2f7290 */ /* 0x000fe40008ffe4ff */
[----:B------:R-:W-:Y:S02]  /*21e0*/  UIADD3 UR8, UPT, UPT, UR16, 0x2600, URZ ;  /* 0x0000260010087890 */ /* 0x000fe4000fffe0ff */
[----:B------:R-:W-:Y:S02]  /*21f0*/  UPRMT UR48, UR41, 0x5410, URZ ;  /* 0x0000541029307896 */ /* 0x000fe400080000ff */
[----:B------:R-:W-:Y:S02]  /*2200*/  UIADD3 UR44, UP0, UPT, UR36, 0x180, URZ ;  /* 0x00000180242c7890 */ /* 0x000fe4000ff1e0ff */
[----:B------:R-:W-:Y:S02]  /*2210*/  UIADD3 UR16, UPT, UPT, UR16, 0x1d600, URZ ;  /* 0x0001d60010107890 */ /* 0x000fe4000fffe0ff */
[----:B------:R-:W-:Y:S02]  /*2220*/  UIADD3.X UR45, UPT, UPT, URZ, UR37, URZ, UP0, !UPT ;  /* 0x00000025ff2d7290 */ /* 0x000fe400087fe4ff */
[----:B------:R-:W-:Y:S01]  /*2230*/  UIADD3 UR38, UPT, UPT, UR29, 0x1, URZ ;  /* 0x000000011d267890 */ /* 0x000fe2000fffe0ff */
[----:B------:R1:W-:Y:S01]  /*2240*/  UTMALDG.4D.IM2COL [UR8], [UR46], UR48 ;  /* 0x000000082e0073b4 */ /* 0x0003e20008058030 */
[----:B------:R-:W-:Y:S02]  /*2250*/  @UP2 UIADD3 UR38, UPT, UPT, UR29, URZ, URZ ;  /* 0x000000ff1d262290 */ /* 0x000fe4000fffe0ff */
[----:B------:R-:W-:Y:S02]  /*2260*/  UIADD3 UR41, UPT, UPT, UR30, 0x1, URZ ;  /* 0x000000011e297890 */ /* 0x000fe4000fffe0ff */
[----:B------:R-:W-:Y:S02]  /*2270*/  UISETP.NE.AND UP0, UPT, UR38, UR25, UPT ;  /* 0x000000192600728c */ /* 0x000fe4000bf05270 */
[----:B------:R-:W-:Y:S01]  /*2280*/  UIADD3 UR49, UPT, UPT, UR40, -0x1, URZ ;  /* 0xffffffff28317890 */ /* 0x000fe2000fffe0ff */
[----:B------:R-:W-:Y:S01]  /*2290*/  UMOV UR42, 0x0 ;  /* 0x00000000002a7882 */ /* 0x000fe20000000000 */
[----:B------:R-:W-:Y:S01]  /*22a0*/  UMOV UR43, 0x10000000 ;  /* 0x10000000002b7882 */ /* 0x000fe20000000000 */
[----:B------:R-:W-:Y:S01]  /*22b0*/  UMOV UR19, UR27 ;  /* 0x0000001b00137c82 */ /* 0x000fe20008000000 */
[----:B------:R-:W-:Y:S01]  /*22c0*/  UMOV UR20, UR28 ;  /* 0x0000001c00147c82 */ /* 0x000fe20008000000 */
[----:B------:R-:W-:Y:S01]  /*22d0*/  USEL UR28, UR39, URZ, UP2 ;  /* 0x000000ff271c7287 */ /* 0x000fe20009000000 */
[----:B------:R-:W-:Y:S03]  /*22e0*/  UMOV UR21, UR29 ;  /* 0x0000001d00157c82 */ /* 0x000fe60008000000 */
[----:B------:R-:W-:Y:S02]  /*22f0*/  @UP0 UIADD3 UR41, UPT, UPT, UR30, URZ, URZ ;  /* 0x000000ff1e290290 */ /* 0x000fe4000fffe0ff */
[----:B------:R-:W-:Y:S01]  /*2300*/  USEL UR29, UR38, URZ, UP0 ;  /* 0x000000ff261d7287 */ /* 0x000fe20008000000 */
[----:B------:R-:W-:Y:S01]  /*2310*/  UMOV UR17, UR9 ;  /* 0x0000000900117c82 */ /* 0x000fe20008000000 */
[----:B------:R-:W-:Y:S01]  /*2320*/  UMOV UR18, UR10 ;  /* 0x0000000a00127c82 */ /* 0x000fe20008000000 */
[----:B------:R-:W-:Y:S01]  /*2330*/  UISETP.GT.U32.AND UP0, UPT, UR40, 0x1, UPT ;  /* 0x000000012800788c */ /* 0x000fe2000bf04070 */
[----:B------:R1:W-:Y:S01]  /*2340*/  UTMALDG.4D [UR16], [UR44], desc[UR42] ;  /* 0x00002a102c0075b4 */ /* 0x0003e20008019000 */
[----:B------:R-:W-:Y:S01]  /*2350*/  UMOV UR38, UR32 ;  /* 0x0000002000267c82 */ /* 0x000fe20008000000 */
[----:B------:R-:W-:Y:S01]  /*2360*/  UMOV UR40, UR49 ;  /* 0x0000003100287c82 */ /* 0x000fe20008000000 */
[----:B------:R-:W-:Y:S05]  /*2370*/  UMOV UR30, UR41 ;  /* 0x00000029001e7c82 */ /* 0x000fea0008000000 */
[----:B-1----:R-:W-:Y:S05]  /*2380*/  BRA.U UP0, `(.L_x_29) ;  /* 0xfffffffd001c7547 */ /* 0x002fea000b83ffff */
.L_x_24:
[----:B------:R-:W-:Y:S01]  /*2390*/  SHF.L.U32 R3, R12, 0x1f, RZ ;  /* 0x0000001f0c037819 */ /* 0x000fe200000006ff */
[----:B------:R-:W-:-:S03]  /*23a0*/  NOP ;  /* 0x0000000000007918 */ /* 0x000fc60000000000 */
[----:B------:R-:W4:Y:S02]  /*23b0*/  SYNCS.PHASECHK.TRANS64.TRYWAIT P1, [UR22+0x1d0], R3 ;  /* 0x0001d003ff0075a7 */ /* 0x000f240008021116 */
[----:B----4-:R-:W-:Y:S05]  /*23c0*/  @!P1 BRA `(.L_x_30) ;  /* 0x0000005000189947 */ /* 0x010fea0003800000 */
.L_x_114:
[----:B------:R-:W4:Y:S01]  /*23d0*/  LDS.128 R4, [UR22+0x210] ;  /* 0x00021016ff047984 */ /* 0x000f220008000c00 */
[----:B------:R-:W-:Y:S01]  /*23e0*/  UIADD3 UR4, UPT, UPT, UR22, 0x1d8, URZ ;  /* 0x000001d816047890 */ /* 0x000fe2000fffe0ff */
[----:B------:R-:W-:Y:S01]  /*23f0*/  ISETP.GE.AND P1, PT, R40, 0x1, PT ;  /* 0x000000012800780c */ /* 0x000fe20003f26270 */
[----:B------:R-:W-:Y:S01]  /*2400*/  @!PT LDS RZ, [RZ] ;  /* 0x00000000fffff984 */ /* 0x000fe20000000800 */
[----:B------:R-:W-:Y:S01]  /*2410*/  @!PT LDS RZ, [RZ] ;  /* 0x00000000fffff984 */ /* 0x000fe20000000800 */
[----:B------:R-:W-:Y:S01]  /*2420*/  @!PT LDS RZ, [RZ] ;  /* 0x00000000fffff984 */ /* 0x000fe20000000800 */
[----:B------:R-:W-:Y:S01]  /*2430*/  @!PT LDS RZ, [RZ] ;  /* 0x00000000fffff984 */ /* 0x000fe20000000800 */
[----:B------:R1:W-:Y:S06]  /*2440*/  MEMBAR.ALL.CTA ;  /* 0x0000000000007992 */ /* 0x0003ec0000008000 */
[----:B-1----:R-:W1:Y:S01]  /*2450*/  FENCE.VIEW.ASYNC.S ;  /* 0x00000000000073c6 */ /* 0x002e620000000000 */
[----:B------:R-:W-:-:S09]  /*2460*/  UPRMT UR4, URZ, 0x654, UR4 ;  /* 0x00000654ff047896 */ /* 0x000fd20008000004 */
[----:B-1----:R-:W-:Y:S01]  /*2470*/  SYNCS.ARRIVE.TRANS64.RED.A1T0 RZ, [UR4], RZ ;  /* 0x000000ffffff79a7 */ /* 0x002fe20008100404 */
[----:B----4-:R-:W-:-:S13]  /*2480*/  LOP3.LUT P4, RZ, R6, 0x1, RZ, 0xc0, !PT ;  /* 0x0000000106ff7812 */ /* 0x010fda000788c0ff */
[----:B------:R-:W-:Y:S02]  /*2490*/  @P4 MOV R13, R4 ;  /* 0x00000004000d4202 */ /* 0x000fe40000000f00 */
[----:B------:R-:W-:Y:S01]  /*24a0*/  @P4 LOP3.LUT R10, R5, 0xffff, RZ, 0xc0, !PT ;  /* 0x0000ffff050a4812 */ /* 0x000fe200078ec0ff */
[----:B------:R-:W-:Y:S06]  /*24b0*/  @!P1 BRA `(.L_x_31) ;  /* 0x0000000000b89947 */ /* 0x000fec0003800000 */
[----:B------:R-:W1:Y:S01]  /*24c0*/  LDC.64 R4, c[0x0][0xb18] ;  /* 0x0002c600ff047b82 */ /* 0x000e620000000a00 */
[----:B--2---:R-:W-:-:S07]  /*24d0*/  ISETP.NE.AND P3, PT, R40, 0x1, PT ;  /* 0x000000012800780c */ /* 0x004fce0003f65270 */
[----:B------:R-:W2:Y:S08]  /*24e0*/  LDC.64 R6, c[0x0][0xb10] ;  /* 0x0002c400ff067b82 */ /* 0x000eb00000000a00 */
[----:B------:R-:W4:Y:S08]  /*24f0*/  LDC R8, c[0x0][0xb20] ;  /* 0x0002c800ff087b82 */ /* 0x000f300000000800 */
[----:B------:R-:W3:Y:S01]  /*2500*/  LDC R14, c[0x0][0xb0c] ;  /* 0x0002c300ff0e7b82 */ /* 0x000ee20000000800 */
[----:B-1----:R-:W-:Y:S01]  /*2510*/  IMAD.HI.U32 R9, R0, R5, RZ ;  /* 0x0000000500097227 */ /* 0x002fe200078e00ff */
[----:B------:R-:W-:-:S03]  /*2520*/  ISETP.NE.AND P1, PT, R4, 0x1, PT ;  /* 0x000000010400780c */ /* 0x000fc60003f25270 */
[----:B------:R-:W-:-:S03]  /*2530*/  IMAD.HI.U32 R5, R10, R5, RZ ;  /* 0x000000050a057227 */ /* 0x000fc600078e00ff */
[----:B------:R-:W1:Y:S01]  /*2540*/  LDC.64 R2, c[0x0][0xb28] ;  /* 0x0002ca00ff027b82 */ /* 0x000e620000000a00 */
[----:B--2---:R-:W-:-:S04]  /*2550*/  IMAD.HI.U32 R16, R11, R6, RZ ;  /* 0x000000060b107227 */ /* 0x004fc800078e00ff */
[----:B------:R-:W-:Y:S01]  /*2560*/  IMAD.HI.U32 R18, R13, R6, RZ ;  /* 0x000000060d127227 */ /* 0x000fe200078e00ff */
[----:B------:R-:W-:Y:S02]  /*2570*/  SHF.R.U32.HI R16, RZ, R7, R16 ;  /* 0x00000007ff107219 */ /* 0x000fe40000011610 */
[-C--:B----4-:R-:W-:Y:S02]  /*2580*/  SHF.R.U32.HI R9, RZ, R8.reuse, R9 ;  /* 0x00000008ff097219 */ /* 0x090fe40000011609 */
[----:B------:R-:W-:Y:S02]  /*2590*/  SHF.R.U32.HI R5, RZ, R8, R5 ;  /* 0x00000008ff057219 */ /* 0x000fe40000011605 */
[----:B------:R-:W-:Y:S02]  /*25a0*/  SEL R9, R0, R9, !P1 ;  /* 0x0000000900097207 */ /* 0x000fe40004800000 */
[----:B------:R-:W-:Y:S02]  /*25b0*/  SHF.R.U32.HI R18, RZ, R7, R18 ;  /* 0x00000007ff127219 */ /* 0x000fe40000011612 */
[----:B---3--:R-:W-:-:S02]  /*25c0*/  ISETP.NE.AND P2, PT, R14, 0x1, PT ;  /* 0x000000010e00780c */ /* 0x008fc40003f45270 */
[----:B------:R-:W-:Y:S02]  /*25d0*/  SEL R5, R10, R5, !P1 ;  /* 0x000000050a057207 */ /* 0x000fe40004800000 */
[----:B------:R-:W-:Y:S02]  /*25e0*/  SEL R15, R11, R16, !P2 ;  /* 0x000000100b0f7207 */ /* 0x000fe40005000000 */
[----:B------:R-:W-:Y:S01]  /*25f0*/  SEL R7, R13, R18, !P2 ;  /* 0x000000120d077207 */ /* 0x000fe20005000000 */
[----:B-1----:R-:W-:-:S04]  /*2600*/  IMAD.HI.U32 R16, R9, R2, RZ ;  /* 0x0000000209107227 */ /* 0x002fc800078e00ff */
[----:B------:R-:W-:Y:S01]  /*2610*/  IMAD.HI.U32 R6, R15, R2, RZ ;  /* 0x000000020f067227 */ /* 0x000fe200078e00ff */
[----:B------:R-:W-:-:S04]  /*2620*/  @P3 SHF.R.U32.HI R9, RZ, R3, R16 ;  /* 0x00000003ff093219 */ /* 0x000fc80000011610 */
[----:B------:R-:W-:Y:S01]  /*2630*/  @P3 SHF.R.U32.HI R15, RZ, R3, R6 ;  /* 0x00000003ff0f3219 */ /* 0x000fe20000011606 */
[----:B------:R-:W-:-:S04]  /*2640*/  IMAD R9, R40, R9, RZ ;  /* 0x0000000928097224 */ /* 0x000fc800078e02ff */
[----:B------:R-:W-:Y:S01]  /*2650*/  IMAD R6, R40, R15, RZ ;  /* 0x0000000f28067224 */ /* 0x000fe200078e02ff */
[C---:B------:R-:W-:Y:S02]  /*2660*/  ISETP.GE.AND P1, PT, R5.reuse, R9, PT ;  /* 0x000000090500720c */ /* 0x040fe40003f26270 */
[----:B------:R-:W-:Y:S02]  /*2670*/  IADD3 R9, PT, PT, -R5, RZ, RZ ;  /* 0x000000ff05097210 */ /* 0x000fe40007ffe1ff */
[----:B------:R-:W-:Y:S01]  /*2680*/  ISETP.GE.OR P1, PT, R7, R6, P1 ;  /* 0x000000060700720c */ /* 0x000fe20000f26670 */
[----:B------:R-:W-:-:S04]  /*2690*/  IMAD.HI.U32 R6, R5, R2, RZ ;  /* 0x0000000205067227 */ /* 0x000fc800078e00ff */
[----:B------:R-:W-:Y:S01]  /*26a0*/  IMAD R9, R4, R9, R10 ;  /* 0x0000000904097224 */ /* 0x000fe200078e020a */
[----:B------:R-:W-:-:S04]  /*26b0*/  SHF.R.U32.HI R6, RZ, R3, R6 ;  /* 0x00000003ff067219 */ /* 0x000fc80000011606 */
[----:B------:R-:W-:-:S03]  /*26c0*/  SEL R6, R5, R6, !P3 ;  /* 0x0000000605067207 */ /* 0x000fc60005800000 */
[----:B------:R-:W-:-:S04]  /*26d0*/  @!P1 IMAD.HI.U32 R8, R7, R2, RZ ;  /* 0x0000000207089227 */ /* 0x000fc800078e00ff */
[----:B------:R-:W-:Y:S01]  /*26e0*/  IMAD.MOV R2, RZ, RZ, -R6 ;  /* 0x000000ffff027224 */ /* 0x000fe200078e0a06 */
[----:B------:R-:W-:-:S03]  /*26f0*/  @!P1 SHF.R.U32.HI R8, RZ, R3, R8 ;  /* 0x00000003ff089219 */ /* 0x000fc60000011608 */
[----:B------:R-:W-:Y:S01]  /*2700*/  IMAD R2, R40, R2, R5 ;  /* 0x0000000228027224 */ /* 0x000fe200078e0205 */
[----:B------:R-:W-:-:S05]  /*2710*/  @!P1 SEL R3, R7, R8, !P3 ;  /* 0x0000000807039207 */ /* 0x000fca0005800000 */
[--C-:B------:R-:W-:Y:S02]  /*2720*/  @!P1 IMAD.IADD R6, R6, 0x1, -R3.reuse ;  /* 0x0000000106069824 */ /* 0x100fe400078e0a03 */
[----:B------:R-:W-:Y:S01]  /*2730*/  @!P1 IMAD R3, R2, R15, R3 ;  /* 0x0000000f02039224 */ /* 0x000fe200078e0203 */
[----:B------:R-:W-:Y:S01]  /*2740*/  IADD3 R2, PT, PT, -R7, RZ, RZ ;  /* 0x000000ff07027210 */ /* 0x000fe20007ffe1ff */
[----:B------:R-:W-:Y:S02]  /*2750*/  @!P1 IMAD R5, R40, R6, R7 ;  /* 0x0000000628059224 */ /* 0x000fe400078e0207 */
[----:B------:R-:W-:Y:S02]  /*2760*/  @!P1 IMAD.MOV.U32 R7, RZ, RZ, R3 ;  /* 0x000000ffff079224 */ /* 0x000fe400078e0003 */
[----:B------:R-:W-:Y:S02]  /*2770*/  IMAD R2, R14, R2, R13 ;  /* 0x000000020e027224 */ /* 0x000fe400078e020d */
[----:B------:R-:W-:-:S02]  /*2780*/  IMAD R10, R5, R4, R9 ;  /* 0x00000004050a7224 */ /* 0x000fc400078e0209 */
[----:B------:R-:W-:Y:S02]  /*2790*/  IMAD R13, R7, R14, R2 ;  /* 0x0000000e070d7224 */ /* 0x000fe400078e0202 */
.L_x_31:
[----:B------:R-:W1:Y:S02]  /*27a0*/  LDCU UR4, c[0x0][0xb30] ;  /* 0x00016600ff0477ac */ /* 0x000e640008000800 */
[----:B-1----:R-:W-:-:S09]  /*27b0*/  UISETP.NE.AND UP0, UPT, UR4, 0x1, UPT ;  /* 0x000000010400788c */ /* 0x002fd2000bf05270 */
[----:B------:R-:W-:Y:S05]  /*27c0*/  BRA.U UP0, `(.L_x_32) ;  /* 0x0000000100407547 */ /* 0x000fea000b800000 */
[----:B------:R-:W1:Y:S08]  /*27d0*/  LDC.64 R4, c[0x0][0xb10] ;  /* 0x0002c400ff047b82 */ /* 0x000e700000000a00 */
[----:B------:R-:W4:Y:S08]  /*27e0*/  LDC.64 R2, c[0x0][0xb18] ;  /* 0x0002c600ff027b82 */ /* 0x000f300000000a00 */
[----:B------:R-:W2:Y:S08]  /*27f0*/  LDC R6, c[0x0][0xb20] ;  /* 0x0002c800ff067b82 */ /* 0x000eb00000000800 */
[----:B------:R-:W3:Y:S01]  /*2800*/  LDC R8, c[0x0][0xb0c] ;  /* 0x0002c300ff087b82 */ /* 0x000ee20000000800 */
[----:B-1----:R-:W-:-:S05]  /*2810*/  IMAD.HI.U32 R4, R13, R4, RZ ;  /* 0x000000040d047227 */ /* 0x002fca00078e00ff */
[----:B------:R-:W-:Y:S01]  /*2820*/  SHF.R.U32.HI R4, RZ, R5, R4 ;  /* 0x00000005ff047219 */ /* 0x000fe20000011604 */
[----:B----4-:R-:W-:Y:S01]  /*2830*/  IMAD.HI.U32 R3, R10, R3, RZ ;  /* 0x000000030a037227 */ /* 0x010fe200078e00ff */
[----:B------:R-:W-:-:S04]  /*2840*/  ISETP.NE.AND P1, PT, R2, 0x1, PT ;  /* 0x000000010200780c */ /* 0x000fc80003f25270 */
[----:B--2---:R-:W-:-:S04]  /*2850*/  SHF.R.U32.HI R3, RZ, R6, R3 ;  /* 0x00000006ff037219 */ /* 0x004fc80000011603 */
[----:B------:R-:W-:Y:S02]  /*2860*/  SEL R3, R10, R3, !P1 ;  /* 0x000000030a037207 */ /* 0x000fe40004800000 */
[----:B---3--:R-:W-:-:S04]  /*2870*/  ISETP.NE.AND P2, PT, R8, 0x1, PT ;  /* 0x000000010800780c */ /* 0x008fc80003f45270 */
[----:B------:R-:W-:-:S05]  /*2880*/  SEL R4, R13, R4, !P2 ;  /* 0x000000040d047207 */ /* 0x000fca0005000000 */
[----:B------:R-:W-:Y:S02]  /*2890*/  IMAD.IADD R5, R3, 0x1, -R4 ;  /* 0x0000000103057824 */ /* 0x000fe400078e0a04 */
[----:B------:R-:W-:Y:S02]  /*28a0*/  IMAD.IADD R3, R4, 0x1, -R3 ;  /* 0x0000000104037824 */ /* 0x000fe400078e0a03 */
[----:B------:R-:W-:Y:S02]  /*28b0*/  IMAD R13, R5, R8, R13 ;  /* 0x00000008050d7224 */ /* 0x000fe400078e020d */
[----:B------:R-:W-:-:S07]  /*28c0*/  IMAD R10, R3, R2, R10 ;  /* 0x00000002030a7224 */ /* 0x000fce00078e020a */
.L_x_32:
[----:B------:R-:W-:Y:S01]  /*28d0*/  UMOV UR20, UR31 ;  /* 0x0000001f00147c82 */ /* 0x000fe20008000000 */
[----:B------:R-:W-:Y:S01]  /*28e0*/  PLOP3.LUT P1, PT, PT, PT, PT, 0x80, 0x8 ;  /* 0x000000000008781c */ /* 0x000fe20003f2f070 */
[----:B------:R-:W-:Y:S01]  /*28f0*/  IMAD.IADD R95, R13, 0x1, R92 ;  /* 0x000000010d5f7824 */ /* 0x000fe200078e025c */
[----:B------:R-:W-:Y:S01]  /*2900*/  LOP3.LUT R12, R12, 0x1, RZ, 0x3c, !PT ;  /* 0x000000010c0c7812 */ /* 0x000fe200078e3cff */
[----:B------:R-:W-:Y:S01]  /*2910*/  IMAD.IADD R93, R10, 0x1, R79 ;  /* 0x000000010a5d7824 */ /* 0x000fe200078e024f */
[----:B------:R-:W-:Y:S09]  /*2920*/  @P4 BRA `(.L_x_33) ;  /* 0xffffffec00684947 */ /* 0x000ff2000383ffff */
[----:B------:R-:W-:Y:S01]  /*2930*/  UIADD3 UR22, UPT, UPT, UR22, 0xd8, URZ ;  /* 0x000000d816167890 */ /* 0x000fe2000fffe0ff */
[----:B------:R-:W-:-:S03]  /*2940*/  MOV R3, UR33 ;  /* 0x0000002100037c02 */ /* 0x000fc60008000f00 */
[----:B------:R-:W-:Y:S01]  /*2950*/  ULEA UR4, UR32, UR22, 0x3 ;  /* 0x0000001620047291 */ /* 0x000fe2000f8e18ff */
[----:B------:R-:W-:-:S08]  /*2960*/  SHF.L.U32 R3, R3, 0x1f, RZ ;  /* 0x0000001f03037819 */ /* 0x000fd000000006ff */
[----:B------:R-:W1:Y:S02]  /*2970*/  SYNCS.PHASECHK.TRANS64.TRYWAIT P0, [UR4], R3 ;  /* 0x00000003ff0075a7 */ /* 0x000e640008001104 */
[----:B-1----:R-:W-:Y:S05]  /*2980*/  @!P0 BRA `(.L_x_34) ;  /* 0x0000004800c08947 */ /* 0x002fea0003800000 */
.L_x_116:
[----:B------:R-:W-:-:S04]  /*2990*/  UIADD3 UR6, UPT, UPT, UR32, 0x1, URZ ;  /* 0x0000000120067890 */ /* 0x000fc8000fffe0ff */
[----:B------:R-:W-:-:S04]  /*29a0*/  UISETP.NE.AND UP0, UPT, UR6, 0x1b, UPT ;  /* 0x0000001b0600788c */ /* 0x000fc8000bf05270 */
[----:B------:R-:W-:Y:S02]  /*29b0*/  USEL UR5, URZ, 0x1, UP0 ;  /* 0x00000001ff057887 */ /* 0x000fe40008000000 */
[----:B------:R-:W-:Y:S02]  /*29c0*/  USEL UR6, UR6, URZ, UP0 ;  /* 0x000000ff06067287 */ /* 0x000fe40008000000 */
[----:B------:R-:W-:Y:S02]  /*29d0*/  ULOP3.LUT UR5, UR33, UR5, URZ, 0x3c, !UPT ;  /* 0x0000000521057292 */ /* 0x000fe4000f8e3cff */
[----:B------:R-:W-:-:S04]  /*29e0*/  ULEA UR4, UR6, UR22, 0x3 ;  /* 0x0000001606047291 */ /* 0x000fc8000f8e18ff */
[----:B-1----:R-:W-:-:S04]  /*29f0*/  MOV R3, UR5 ;  /* 0x0000000500037c02 */ /* 0x002fc80008000f00 */
[----:B------:R-:W-:-:S04]  /*2a00*/  SHF.L.U32 R3, R3, 0x1f, RZ ;  /* 0x0000001f03037819 */ /* 0x000fc800000006ff */
[----:B------:R-:W1:Y:S02]  /*2a10*/  SYNCS.PHASECHK.TRANS64.TRYWAIT P0, [UR4], R3 ;  /* 0x00000003ff0075a7 */ /* 0x000e640008001104 */
[----:B-1----:R-:W-:Y:S05]  /*2a20*/  @!P0 BRA `(.L_x_35) ;  /* 0x0000004800b08947 */ /* 0x002fea0003800000 */
.L_x_118:
        /* <DEDUP_REMOVED lines=10> */
.L_x_120:
        /* <DEDUP_REMOVED lines=10> */
.L_x_122:
        /* <DEDUP_REMOVED lines=10> */
.L_x_124:
        /* <DEDUP_REMOVED lines=10> */
.L_x_126:
        /* <DEDUP_REMOVED lines=10> */
.L_x_128:
        /* <DEDUP_REMOVED lines=10> */
.L_x_130:
        /* <DEDUP_REMOVED lines=10> */
.L_x_132:
        /* <DEDUP_REMOVED lines=10> */
.L_x_134:
        /* <DEDUP_REMOVED lines=10> */
.L_x_136:
        /* <DEDUP_REMOVED lines=10> */
.L_x_138:
        /* <DEDUP_REMOVED lines=10> */
.L_x_140:
        /* <DEDUP_REMOVED lines=10> */
.L_x_142:
        /* <DEDUP_REMOVED lines=10> */
.L_x_144:
        /* <DEDUP_REMOVED lines=10> */
.L_x_146:
        /* <DEDUP_REMOVED lines=10> */
.L_x_148:
        /* <DEDUP_REMOVED lines=10> */
.L_x_150:
        /* <DEDUP_REMOVED lines=10> */
.L_x_152:
        /* <DEDUP_REMOVED lines=10> */
.L_x_154:
        /* <DEDUP_REMOVED lines=10> */
.L_x_156:
        /* <DEDUP_REMOVED lines=10> */
.L_x_158:
        /* <DEDUP_REMOVED lines=10> */
.L_x_160:
        /* <DEDUP_REMOVED lines=10> */
.L_x_162:
        /* <DEDUP_REMOVED lines=10> */
.L_x_164:
        /* <DEDUP_REMOVED lines=10> */
.L_x_166:
[----:B------:R-:W-:-:S04]  /*3930*/  UIADD3 UR6, UPT, UPT, UR6, 0x1, URZ ;  /* 0x0000000106067890 */ /* 0x000fc8000fffe0ff */
[----:B------:R-:W-:-:S04]  /*3940*/  UISETP.NE.AND UP0, UPT, UR6, 0x1b, UPT ;  /* 0x0000001b0600788c */ /* 0x000fc8000bf05270 */
[----:B------:R-:W-:Y:S02]  /*3950*/  USEL UR4, URZ, 0x1, UP0 ;  /* 0x00000001ff047887 */ /* 0x000fe40008000000 */
[----:B------:R-:W-:Y:S02]  /*3960*/  USEL UR6, UR6, URZ, UP0 ;  /* 0x000000ff06067287 */ /* 0x000fe40008000000 */
[----:B------:R-:W-:Y:S02]  /*3970*/  ULOP3.LUT UR4, UR5, UR4, URZ, 0x3c, !UPT ;  /* 0x0000000405047292 */ /* 0x000fe4000f8e3cff */
[----:B------:R-:W-:-:S04]  /*3980*/  ULEA UR6, UR6, UR22, 0x3 ;  /* 0x0000001606067291 */ /* 0x000fc8000f8e18ff */
[----:B------:R-:W-:Y:S02]  /*3990*/  IMAD.U32 R2, RZ, RZ, UR4 ;  /* 0x00000004ff027e24 */ /* 0x000fe4000f8e00ff */
[----:B-1----:R-:W-:-:S03]  /*39a0*/  MOV R0, UR6 ;  /* 0x0000000600007c02 */ /* 0x002fc60008000f00 */
[----:B------:R-:W-:-:S07]  /*39b0*/  SHF.L.U32 R3, R2, 0x1f, RZ ;  /* 0x0000001f02037819 */ /* 0x000fce00000006ff */
.L_x_60:
[----:B-1----:R1:W4:Y:S02]  /*39c0*/  SYNCS.PHASECHK.TRANS64.TRYWAIT P0, [R0+URZ], R3 ;  /* 0x00000003000075a7 */ /* 0x00232400080011ff */
[----:B----4-:R-:W-:Y:S05]  /*39d0*/  @!P0 NANOSLEEP.SYNCS 0x989680 ;  /* 0x009896800000895d */ /* 0x010fea0003900000 */
[----:B------:R-:W4:Y:S02]  /*39e0*/  @!P0 SYNCS.PHASECHK.TRANS64 P0, [R0+URZ], R3 ;  /* 0x00000003000085a7 */ /* 0x000f2400080010ff */
[----:B----4-:R-:W-:Y:S05]  /*39f0*/  @P0 EXIT ;  /* 0x000000000000094d */ /* 0x010fea0003800000 */
[----:B------:R-:W-:Y:S05]  /*3a00*/  BRA `(.L_x_60) ;  /* 0xfffffffc00ec7947 */ /* 0x000fea000383ffff */
.L_x_17:
[----:B------:R-:W-:-:S04]  /*3a10*/  UISETP.NE.AND UP0, UPT, UR48, URZ, UPT ;  /* 0x000000ff3000728c */ /* 0x000fc8000bf05270 */
[----:B------:R-:W-:-:S09]  /*3a20*/  UISETP.NE.OR UP0, UPT, UR6, 0x1, UP0 ;  /* 0x000000010600788c */ /* 0x000fd20008705670 */
[----:B------:R-:W-:Y:S05]  /*3a30*/  BRA.U UP0, `(.L_x_61) ;  /* 0x0000000100b07547 */ /* 0x000fea000b800000 */
[----:B------:R-:W-:Y:S01]  /*3a40*/  UMOV UR4, 0x400 ;  /* 0x0000040000047882 */ /* 0x000fe20000000000 */
[----:B------:R-:W-:Y:S01]  /*3a50*/  HFMA2 R3, -RZ, RZ, 0, 5.9604644775390625e-08 ;  /* 0x00000001ff037431 */ /* 0x000fe200000001ff */
[----:B------:R-:W-:Y:S01]  /*3a60*/  ULEA UR48, UR48, UR4, 0x18 ;  /* 0x0000000430307291 */ /* 0x000fe2000f8ec0ff */
[----:B------:R-:W-:Y:S01]  /*3a70*/  ISETP.NE.AND P0, PT, R2, RZ, PT ;  /* 0x000000ff0200720c */ /* 0x000fe20003f05270 */
[----:B------:R-:W-:Y:S02]  /*3a80*/  IMAD.MOV.U32 R8, RZ, RZ, RZ ;  /* 0x000000ffff087224 */ /* 0x000fe400078e00ff */
[----:B------:R-:W-:Y:S02]  /*3a90*/  UIADD3 UR6, UPT, UPT, UR48, 0x1d8, URZ ;  /* 0x000001d830067890 */ /* 0x000fe4000fffe0ff */
[----:B------:R-:W-:Y:S02]  /*3aa0*/  UIADD3 UR7, UPT, UPT, UR48, 0x1d0, URZ ;  /* 0x000001d030077890 */ /* 0x000fe4000fffe0ff */
[----:B------:R-:W-:-:S12]  /*3ab0*/  UPRMT UR6, URZ, 0x654, UR6 ;  /* 0x00000654ff067896 */ /* 0x000fd80008000006 */
.L_x_64:
[----:B------:R-:W-:Y:S01]  /*3ac0*/  SHF.L.U32 R7, R3, 0x1f, RZ ;  /* 0x0000001f03077819 */ /* 0x000fe200000006ff */
[----:B------:R-:W-:Y:S02]  /*3ad0*/  IMAD.U32 R9, RZ, RZ, UR7 ;  /* 0x00000007ff097e24 */ /* 0x000fe4000f8e00ff */
[----:B------:R-:W-:Y:S01]  /*3ae0*/  @!P0 IMAD.MOV.U32 R5, RZ, RZ, 0x10 ;  /* 0x00000010ff058424 */ /* 0x000fe200078e00ff */
[----:B------:R-:W1:Y:S02]  /*3af0*/  SYNCS.PHASECHK.TRANS64.TRYWAIT P1, [UR48+0x1d8], R7 ;  /* 0x0001d807ff0075a7 */ /* 0x000e640008021130 */
[----:B------:R-:W-:-:S04]  /*3b00*/  PRMT R9, R2, 0x654, R9 ;  /* 0x0000065402097816 */ /* 0x000fc80000000009 */
[----:B------:R-:W-:Y:S01]  /*3b10*/  SEL R0, R9, R0, !P0 ;  /* 0x0000000009007207 */ /* 0x000fe20004000000 */
[----:B-1----:R-:W-:Y:S06]  /*3b20*/  @!P1 BRA `(.L_x_62) ;  /* 0x0000004000c89947 */ /* 0x002fec0003800000 */
.L_x_168:
[----:B------:R-:W-:Y:S01]  /*3b30*/  UIADD3 UR4, UPT, UPT, UR48, 0x210, URZ ;  /* 0x0000021030047890 */ /* 0x000fe2000fffe0ff */
[----:B------:R2:W-:Y:S01]  /*3b40*/  @!P0 SYNCS.ARRIVE.TRANS64.RED RZ, [R0+URZ], R5 ;  /* 0x0000000500ff89a7 */ /* 0x0005e200080004ff */
[----:B------:R-:W-:Y:S01]  /*3b50*/  UIADD3 UR5, UPT, UPT, UR48, 0x1d0, URZ ;  /* 0x000001d030057890 */ /* 0x000fe2000fffe0ff */
[----:B------:R-:W-:-:S08]  /*3b60*/  LOP3.LUT R3, R3, 0x1, RZ, 0x3c, !PT ;  /* 0x0000000103037812 */ /* 0x000fd000078e3cff */
[----:B------:R-:W-:Y:S06]  /*3b70*/  UGETNEXTWORKID.BROADCAST [UR4], [UR5] ;  /* 0x00000000040073ca */ /* 0x000fec0008000100 */
[----:B--2---:R-:W-:-:S04]  /*3b80*/  SHF.L.U32 R5, R8, 0x1f, RZ ;  /* 0x0000001f08057819 */ /* 0x004fc800000006ff */
[----:B------:R-:W2:Y:S02]  /*3b90*/  SYNCS.PHASECHK.TRANS64.TRYWAIT P1, [UR48+0x1d0], R5 ;  /* 0x0001d005ff0075a7 */ /* 0x000ea40008021130 */
[----:B--2---:R-:W-:Y:S05]  /*3ba0*/  @!P1 BRA `(.L_x_63) ;  /* 0x0000004000c09947 */ /* 0x004fea0003800000 */
.L_x_170:
[----:B-1----:R-:W1:Y:S01]  /*3bb0*/  LDS.128 R4, [UR48+0x210] ;  /* 0x00021030ff047984 */ /* 0x002e620008000c00 */
[----:B------:R-:W-:Y:S01]  /*3bc0*/  LOP3.LUT R8, R8, 0x1, RZ, 0x3c, !PT ;  /* 0x0000000108087812 */ /* 0x000fe200078e3cff */
[----:B------:R-:W-:Y:S01]  /*3bd0*/  @!PT LDS RZ, [RZ] ;  /* 0x00000000fffff984 */ /* 0x000fe20000000800 */
[----:B------:R-:W-:Y:S01]  /*3be0*/  @!PT LDS RZ, [RZ] ;  /* 0x00000000fffff984 */ /* 0x000fe20000000800 */
[----:B------:R-:W-:Y:S01]  /*3bf0*/  @!PT LDS RZ, [RZ] ;  /* 0x00000000fffff984 */ /* 0x000fe20000000800 */
[----:B------:R-:W-:Y:S01]  /*3c00*/  @!PT LDS RZ, [RZ] ;  /* 0x00000000fffff984 */ /* 0x000fe20000000800 */
[----:B------:R2:W-:Y:S06]  /*3c10*/  MEMBAR.ALL.CTA ;  /* 0x0000000000007992 */ /* 0x0005ec0000008000 */
[----:B--2---:R-:W2:Y:S02]  /*3c20*/  FENCE.VIEW.ASYNC.S ;  /* 0x00000000000073c6 */ /* 0x004ea40000000000 */
[----:B--2---:R-:W-:Y:S01]  /*3c30*/  SYNCS.ARRIVE.TRANS64.RED.A1T0 RZ, [UR6], RZ ;  /* 0x000000ffffff79a7 */ /* 0x004fe20008100406 */
[----:B-1----:R-:W-:-:S13]  /*3c40*/  LOP3.LUT P1, RZ, R6, 0x1, RZ, 0xc0, !PT ;  /* 0x0000000106ff7812 */ /* 0x002fda000782c0ff */
[----:B------:R-:W-:Y:S05]  /*3c50*/  @P1 BRA `(.L_x_64) ;  /* 0xfffffffc00981947 */ /* 0x000fea000383ffff */
[----:B------:R-:W-:-:S04]  /*3c60*/  SHF.L.U32 R0, R3, 0x1f, RZ ;  /* 0x0000001f03007819 */ /* 0x000fc800000006ff */
[----:B------:R-:W1:Y:S02]  /*3c70*/  SYNCS.PHASECHK.TRANS64 P0, [UR48+0x1d8], R0 ;  /* 0x0001d800ff0075a7 */ /* 0x000e640008001030 */
[----:B-1----:R-:W-:Y:S05]  /*3c80*/  @P0 EXIT ;  /* 0x000000000000094d */ /* 0x002fea0003800000 */
[----:B------:R-:W-:-:S07]  /*3c90*/  MOV R0, UR48 ;  /* 0x0000003000007c02 */ /* 0x000fce0008000f00 */
.L_x_65:
[----:B-1----:R-:W-:-:S04]  /*3ca0*/  SHF.L.U32 R5, R3, 0x1f, RZ ;  /* 0x0000001f03057819 */ /* 0x002fc800000006ff */
[----:B------:R1:W2:Y:S03]  /*3cb0*/  SYNCS.PHASECHK.TRANS64.TRYWAIT P0, [R0+URZ+0x1d8], R5 ;  /* 0x0001d805000075a7 */ /* 0x0002a600080011ff */
[----:B--2---:R-:W-:Y:S05]  /*3cc0*/  @!P0 NANOSLEEP.SYNCS 0x989680 ;  /* 0x009896800000895d */ /* 0x004fea0003900000 */
[----:B------:R-:W2:Y:S02]  /*3cd0*/  @!P0 SYNCS.PHASECHK.TRANS64 P0, [R0+URZ+0x1d8], R5 ;  /* 0x0001d805000085a7 */ /* 0x000ea400080010ff */
[----:B--2---:R-:W-:Y:S05]  /*3ce0*/  @P0 EXIT ;  /* 0x000000000000094d */ /* 0x004fea0003800000 */
[----:B------:R-:W-:Y:S05]  /*3cf0*/  BRA `(.L_x_65) ;  /* 0xfffffffc00e87947 */ /* 0x000fea000383ffff */
.L_x_61:
[----:B------:R-:W-:-:S09]  /*3d00*/  UISETP.NE.AND UP0, UPT, UR6, URZ, UPT ;  /* 0x000000ff0600728c */ /* 0x000fd2000bf05270 */
[----:B------:R-:W-:Y:S05]  /*3d10*/  BRA.U UP0, `(.L_x_66) ;  /* 0x0000000d003c7547 */ /* 0x000fea000b800000 */
[----:B------:R-:W-:Y:S01]  /*3d20*/  UMOV UR4, 0x40 ;  /* 0x0000004000047882 */ /* 0x000fe20000000000 */
[----:B------:R-:W-:Y:S01]  /*3d30*/  NOP ;  /* 0x0000000000007918 */ /* 0x000fe20000000000 */
[----:B------:R-:W-:Y:S01]  /*3d40*/  ULEA UR4, UR48, UR4, 0x18 ;  /* 0x0000000430047291 */ /* 0x000fe2000f8ec0ff */
[----:B------:R-:W-:Y:S02]  /*3d50*/  UMOV UR5, 0x400 ;  /* 0x0000040000057882 */ /* 0x000fe40000000000 */
[----:B------:R-:W-:-:S06]  /*3d60*/  ULEA UR48, UR48, UR5, 0x18 ;  /* 0x0000000530307291 */ /* 0x000fcc000f8ec0ff */
[----:B------:R-:W1:Y:S02]  /*3d70*/  LDS.U8 R0, [UR4+0x1c] ;  /* 0x00001c04ff007984 */ /* 0x000e640008000000 */
[----:B-1----:R-:W-:-:S13]  /*3d80*/  ISETP.NE.AND P0, PT, R0, RZ, PT ;  /* 0x000000ff0000720c */ /* 0x002fda0003f05270 */
[----:B------:R-:W-:Y:S05]  /*3d90*/  @P0 BRA `(.L_x_67) ;  /* 0x0000000000580947 */ /* 0x000fea0003800000 */
[----:B------:R-:W-:-:S13]  /*3da0*/  ELECT P0, URZ, PT ;  /* 0x0000000000ff782f */ /* 0x000fda0003800000 */
[----:B------:R-:W-:Y:S05]  /*3db0*/  @!P0 BRA `(.L_x_68) ;  /* 0x0000000000608947 */ /* 0x000fea0003800000 */
[----:B------:R-:W-:Y:S01]  /*3dc0*/  UMOV UR5, 0x10 ;  /* 0x0000001000057882 */ /* 0x000fe20000000000 */
[----:B------:R-:W-:Y:S01]  /*3dd0*/  HFMA2 R0, -RZ, RZ, 0, 5.9604644775390625e-08 ;  /* 0x00000001ff007431 */ /* 0x000fe200000001ff */
[----:B------:R-:W-:-:S03]  /*3de0*/  MOV R2, 0xffff ;  /* 0x0000ffff00027802 */ /* 0x000fc60000000f00 */
[----:B------:R-:W-:Y:S04]  /*3df0*/  DEPBAR.LE SB1, 0x36 ;  /* 0x00009d800000791a */ /* 0x000fe80000000000 */
[----:B------:R-:W1:Y:S02]  /*3e00*/  UTCATOMSWS.FIND_AND_SET.ALIGN UP0, UR5, UR5 ;  /* 0x00000005000575e3 */ /* 0x000e640008000800 */
[----:B-1----:R-:W-:Y:S01]  /*3e10*/  MOV R3, UR5 ;  /* 0x0000000500037c02 */ /* 0x002fe20008000f00 */
[----:B------:R-:W-:Y:S06]  /*3e20*/  BRA.U UP0, `(.L_x_69) ;  /* 0x0000000100187547 */ /* 0x000fec000b800000 */
.L_x_70:
[----:B------:R-:W-:Y:S05]  /*3e30*/  NANOSLEEP 0x64 ;  /* 0x000000640000795d */ /* 0x000fea0003800000 */
[----:B------:R-:W-:-:S05]  /*3e40*/  UMOV UR5, 0x10 ;  /* 0x0000001000057882 */ /* 0x000fca0000000000 */
[----:B------:R-:W-:Y:S04]  /*3e50*/  DEPBAR.LE SB1, 0x36 ;  /* 0x00009d800000791a */ /* 0x000fe80000000000 */
[----:B------:R-:W1:Y:S02]  /*3e60*/  UTCATOMSWS.FIND_AND_SET.ALIGN UP0, UR5, UR5 ;  /* 0x00000005000575e3 */ /* 0x000e640008000800 */
[----:B-1----:R-:W-:Y:S01]  /*3e70*/  MOV R3, UR5 ;  /* 0x0000000500037c02 */ /* 0x002fe20008000f00 */
[----:B------:R-:W-:Y:S05]  /*3e80*/  BRA.U !UP0, `(.L_x_70) ;  /* 0xfffffffd08e87547 */ /* 0x000fea000b83ffff */
.L_x_69:
[-C--:B------:R-:W-:Y:S02]  /*3e90*/  SHF.L.U32 R2, R2, R3.reuse, RZ ;  /* 0x0000000302027219 */ /* 0x080fe400000006ff */
[----:B------:R-:W-:Y:S01]  /*3ea0*/  SHF.L.U32 R0, R0, R3, RZ ;  /* 0x0000000300007219 */ /* 0x000fe200000006ff */
[----:B------:R-:W-:Y:S02]  /*3eb0*/  IMAD.SHL.U32 R3, R3, 0x20, RZ ;  /* 0x0000002003037824 */ /* 0x000fe400078e00ff */
[----:B------:R1:W-:Y:S04]  /*3ec0*/  ATOMS.OR RZ, [UR4+0x14], R2 ;  /* 0x00001402ffff798c */ /* 0x0003e8000b000004 */
[----:B------:R1:W-:Y:S04]  /*3ed0*/  ATOMS.OR RZ, [UR4+0x18], R0 ;  /* 0x00001800ffff798c */ /* 0x0003e8000b000004 */
[----:B------:R1:W-:Y:S01]  /*3ee0*/  STS [UR48+0x220], R3 ;  /* 0x00022003ff007988 */ /* 0x0003e20008000830 */
[----:B------:R-:W-:Y:S05]  /*3ef0*/  BRA `(.L_x_68) ;  /* 0x0000000000107947 */ /* 0x000fea0003800000 */
.L_x_67:
[----:B------:R-:W-:Y:S02]  /*3f00*/  MOV R0, 0xffffffff ;  /* 0xffffffff00007802 */ /* 0x000fe40000000f00 */
[----:B------:R-:W-:-:S03]  /*3f10*/  MOV R2, 0x3f40 ;  /* 0x00003f4000027802 */ /* 0x000fc60000000f00 */
[----:B------:R1:W-:Y:S04]  /*3f20*/  STS [UR48+0x220], R0 ;  /* 0x00022000ff007988 */ /* 0x0003e80008000830 */
[----:B-1-3-5:R-:W-:Y:S05]  /*3f30*/  CALL.REL.NOINC `($__internal_1_$__cuda_sm10x_tcgen05_guardrail_trap_phase_invalid_during_alloc) ;  /* 0x0000004400047944 */ /* 0x02afea0003c00000 */
.L_x_68:
[----:B------:R-:W-:Y:S05]  /*3f40*/  WARPSYNC.ALL ;  /* 0x0000000000007948 */ /* 0x000fea0003800000 */
[----:B------:R-:W2:Y:S01]  /*3f50*/  S2UR UR6, SR_CgaCtaId ;  /* 0x00000000000679c3 */ /* 0x000ea20000008800 */
[----:B------:R-:W-:Y:S01]  /*3f60*/  UMOV UR4, 0x400 ;  /* 0x0000040000047882 */ /* 0x000fe20000000000 */
[----:B------:R-:W-:-:S06]  /*3f70*/  NOP ;  /* 0x0000000000007918 */ /* 0x000fcc0000000000 */
[----:B------:R-:W-:Y:S06]  /*3f80*/  BAR.ARV 0x6, 0xa0 ;  /* 0x0182800000007b1d */ /* 0x000fec0000002000 */
[----:B------:R-:W-:Y:S01]  /*3f90*/  IMAD.MOV.U32 R8, RZ, RZ, 0x1 ;  /* 0x00000001ff087424 */ /* 0x000fe200078e00ff */
[----:B------:R-:W-:Y:S01]  /*3fa0*/  UMOV UR15, URZ ;  /* 0x000000ff000f7c82 */ /* 0x000fe20008000000 */
[----:B------:R-:W-:Y:S01]  /*3fb0*/  UMOV UR14, URZ ;  /* 0x000000ff000e7c82 */ /* 0x000fe20008000000 */
[----:B------:R-:W-:Y:S01]  /*3fc0*/  UMOV UR20, 0x0 ;  /* 0x0000000000147882 */ /* 0x000fe20000000000 */
[----:B------:R-:W-:Y:S01]  /*3fd0*/  UMOV UR21, 0x4100010 ;  /* 0x0410001000157882 */ /* 0x000fe20000000000 */
[----:B------:R-:W-:Y:S01]  /*3fe0*/  UMOV UR18, 0x0 ;  /* 0x0000000000127882 */ /* 0x000fe20000000000 */
[----:B------:R-:W-:Y:S01]  /*3ff0*/  UMOV UR19, 0x4100010 ;  /* 0x0410001000137882 */ /* 0x000fe20000000000 */
[----:B--2---:R-:W-:Y:S01]  /*4000*/  ULEA UR6, UR6, UR4, 0x18 ;  /* 0x0000000406067291 */ /* 0x004fe2000f8ec0ff */
[----:B------:R-:W2:Y:S03]  /*4010*/  LDCU.64 UR4, c[0x0][0x388] ;  /* 0x00007100ff0477ac */ /* 0x000ea60008000a00 */
[----:B------:R-:W-:-:S02]  /*4020*/  UIADD3 UR9, UPT, UPT, UR6, 0x2600, URZ ;  /* 0x0000260006097890 */ /* 0x000fc4000fffe0ff */
[----:B------:R-:W-:-:S03]  /*4030*/  UIADD3 UR10, UPT, UPT, UR6, 0x1d600, URZ ;  /* 0x0001d600060a7890 */ /* 0x000fc6000fffe0ff */
[----:B------:R-:W1:Y:S01]  /*4040*/  LDS R9, [UR6+0x220] ;  /* 0x00022006ff097984 */ /* 0x000e620008000800 */
[----:B------:R-:W-:Y:S02]  /*4050*/  USHF.R.U32.HI UR9, URZ, 0x4, UR9 ;  /* 0x00000004ff097899 */ /* 0x000fe40008011609 */
[----:B------:R-:W-:Y:S02]  /*4060*/  USHF.R.U32.HI UR10, URZ, 0x4, UR10 ;  /* 0x00000004ff0a7899 */ /* 0x000fe4000801160a */
[----:B------:R-:W-:Y:S02]  /*4070*/  ULOP3.LUT UR9, UR9, 0x3fff, URZ, 0xc0, !UPT ;  /* 0x00003fff09097892 */ /* 0x000fe4000f8ec0ff */
[----:B------:R-:W-:Y:S02]  /*4080*/  ULOP3.LUT UR10, UR10, 0x3fff, URZ, 0xc0, !UPT ;  /* 0x00003fff0a0a7892 */ /* 0x000fe4000f8ec0ff */
[----:B------:R-:W-:Y:S02]  /*4090*/  ULOP3.LUT UR9, UR9, 0x10000, URZ, 0xfc, !UPT ;  /* 0x0001000009097892 */ /* 0x000fe4000f8efcff */
[----:B--2---:R-:W-:-:S02]  /*40a0*/  UIADD3 UR4, UPT, UPT, UR4, 0x3f, URZ ;  /* 0x0000003f04047890 */ /* 0x004fc4000fffe0ff */
[----:B------:R-:W-:Y:S02]  /*40b0*/  ULOP3.LUT UR10, UR10, 0x10000, URZ, 0xfc, !UPT ;  /* 0x000100000a0a7892 */ /* 0x000fe4000f8efcff */
[----:B------:R-:W-:-:S04]  /*40c0*/  USHF.R.S32.HI UR7, URZ, 0x1f, UR4 ;  /* 0x0000001fff077899 */ /* 0x000fc80008011404 */
[----:B------:R-:W-:-:S03]  /*40d0*/  ULEA.HI UR7, UR7, UR4, URZ, 0x6 ;  /* 0x0000000407077291 */ /* 0x000fc6000f8f30ff */
[----:B------:R-:W2:Y:S01]  /*40e0*/  LDCU UR4, c[0x0][0x390] ;  /* 0x00007200ff0477ac */ /* 0x000ea20008000800 */
[----:B------:R-:W-:-:S04]  /*40f0*/  USHF.R.S32.HI UR7, URZ, 0x6, UR7 ;  /* 0x00000006ff077899 */ /* 0x000fc80008011407 */
[----:B------:R-:W-:Y:S02]  /*4100*/  UIMAD UR7, UR7, UR5, URZ ;  /* 0x00000005070772a4 */ /* 0x000fe4000f8e02ff */
[----:B------:R-:W-:-:S04]  /*4110*/  UIADD3 UR5, UPT, UPT, UR6, 0x1d8, URZ ;  /* 0x000001d806057890 */ /* 0x000fc8000fffe0ff */
[----:B------:R-:W-:Y:S01]  /*4120*/  UPRMT UR5, URZ, 0x654, UR5 ;  /* 0x00000654ff057896 */ /* 0x000fe20008000005 */
[C---:B-1----:R-:W-:Y:S01]  /*4130*/  VIADD R3, R9.reuse, 0x40 ;  /* 0x0000004009037836 */ /* 0x042fe20000000000 */
[----:B------:R-:W-:Y:S01]  /*4140*/  LOP3.LUT R2, R9, 0xffff, RZ, 0xc0, !PT ;  /* 0x0000ffff09027812 */ /* 0x000fe200078ec0ff */
[----:B--2---:R-:W-:-:S03]  /*4150*/  UIMAD UR4, UR7, UR4, URZ ;  /* 0x00000004070472a4 */ /* 0x004fc6000f8e02ff */
[----:B------:R-:W-:Y:S01]  /*4160*/  LOP3.LUT R3, R3, 0xffff, RZ, 0xc0, !PT ;  /* 0x0000ffff03037812 */ /* 0x000fe200078ec0ff */
[----:B------:R-:W-:Y:S02]  /*4170*/  UIADD3 UR16, UPT, UPT, UR4, -0x1, URZ ;  /* 0xffffffff04107890 */ /* 0x000fe4000fffe0ff */
[----:B------:R-:W-:Y:S02]  /*4180*/  UISETP.GE.AND UP2, UPT, UR4, 0x1, UPT ;  /* 0x000000010400788c */ /* 0x000fe4000bf46270 */
[----:B------:R1:W-:Y:S02]  /*4190*/  STL.64 [R1], R2 ;  /* 0x0000000201007387 */ /* 0x0003e40000100a00 */
[----:B-1----:R-:W-:-:S07]  /*41a0*/  CS2R R2, SRZ ;  /* 0x0000000000027805 */ /* 0x002fce000001ff00 */
.L_x_77:
[----:B-1----:R-:W-:-:S04]  /*41b0*/  SHF.L.U32 R5, R3, 0x1f, RZ ;  /* 0x0000001f03057819 */ /* 0x002fc800000006ff */
[----:B------:R-:W1:Y:S02]  /*41c0*/  SYNCS.PHASECHK.TRANS64.TRYWAIT P0, [UR6+0x1d0], R5 ;  /* 0x0001d005ff0075a7 */ /* 0x000e640008001106 */
[----:B-12---:R-:W-:Y:S05]  /*41d0*/  @!P0 BRA `(.L_x_71) ;  /* 0x0000003c004c8947 */ /* 0x006fea0003800000 */
.L_x_172:
[----:B-1----:R-:W1:Y:S01]  /*41e0*/  LDS.128 R4, [UR6+0x210] ;  /* 0x00021006ff047984 */ /* 0x002e620008000c00 */
[----:B------:R-:W-:Y:S01]  /*41f0*/  ULEA UR8, UR15, UR6, 0x3 ;  /* 0x000000060f087291 */ /* 0x000fe2000f8e18ff */
[----:B------:R-:W-:Y:S01]  /*4200*/  SHF.L.U32 R0, R8, 0x1f, RZ ;  /* 0x0000001f08007819 */ /* 0x000fe200000006ff */
[----:B------:R-:W-:Y:S01]  /*4210*/  @!PT LDS RZ, [RZ] ;  /* 0x00000000fffff984 */ /* 0x000fe20000000800 */
[----:B------:R-:W-:Y:S01]  /*4220*/  @!PT LDS RZ, [RZ] ;  /* 0x00000000fffff984 */ /* 0x000fe20000000800 */
[----:B------:R-:W-:Y:S01]  /*4230*/  @!PT LDS RZ, [RZ] ;  /* 0x00000000fffff984 */ /* 0x000fe20000000800 */
[----:B------:R-:W-:Y:S01]  /*4240*/  @!PT LDS RZ, [RZ] ;  /* 0x00000000fffff984 */ /* 0x000fe20000000800 */
[----:B------:R2:W-:Y:S06]  /*4250*/  MEMBAR.ALL.CTA ;  /* 0x0000000000007992 */ /* 0x0005ec0000008000 */
[----:B--2---:R-:W2:Y:S02]  /*4260*/  FENCE.VIEW.ASYNC.S ;  /* 0x00000000000073c6 */ /* 0x004ea40000000000 */
[----:B--2---:R-:W-:Y:S01]  /*4270*/  SYNCS.ARRIVE.TRANS64.RED.A1T0 RZ, [UR5], RZ ;  /* 0x000000ffffff79a7 */ /* 0x004fe20008100405 */
[----:B------:R-:W2:Y:S01]  /*4280*/  SYNCS.PHASECHK.TRANS64.TRYWAIT P0, [UR8+0x1f0], R0 ;  /* 0x0001f000ff0075a7 */ /* 0x000ea20008001108 */
[----:B-1----:R-:W-:Y:S01]  /*4290*/  LOP3.LUT P2, RZ, R6, 0x1, RZ, 0xc0, !PT ;  /* 0x0000000106ff7812 */ /* 0x002fe2000784c0ff */
[----:B--2---:R-:W-:-:S12]  /*42a0*/  @!P0 BRA `(.L_x_72) ;  /* 0x0000003c00308947 */ /* 0x004fd80003800000 */
.L_x_174:
[----:B------:R-:W-:Y:S05]  /*42b0*/  BRA.U !UP2, `(.L_x_73) ;  /* 0x000000010ac47547 */ /* 0x000fea000b800000 */
[----:B-1----:R-:W-:Y:S01]  /*42c0*/  IMAD.U32 R0, RZ, RZ, UR15 ;  /* 0x0000000fff007e24 */ /* 0x002fe2000f8e00ff */
[----:B------:R-:W-:-:S04]  /*42d0*/  ULEA UR4, UR14, UR6, 0x3 ;  /* 0x000000060e047291 */ /* 0x000fc8000f8e18ff */
[----:B------:R-:W-:Y:S02]  /*42e0*/  LEA R4, R0, R1, 0x2 ;  /* 0x0000000100047211 */ /* 0x000fe400078e10ff */
[----:B------:R-:W-:-:S04]  /*42f0*/  SHF.L.U32 R0, R2, 0x1f, RZ ;  /* 0x0000001f02007819 */ /* 0x000fc800000006ff */
[----:B------:R-:W5:Y:S01]  /*4300*/  LDL R4, [R4] ;  /* 0x0000000004047983 */ /* 0x000f620000100800 */
[----:B------:R1:W2:Y:S01]  /*4310*/  SYNCS.PHASECHK.TRANS64.TRYWAIT P1, [UR4], R0 ;  /* 0x00000000ff0075a7 */ /* 0x0002a20008021104 */
[----:B------:R-:W-:Y:S01]  /*4320*/  UPLOP3.LUT UP3, UPT, UPT, UPT, UPT, 0x40, 0x4 ;  /* 0x000000000004789c */ /* 0x000fe20003f6e870 */
[----:B------:R-:W-:Y:S01]  /*4330*/  UMOV UR13, UR16 ;  /* 0x00000010000d7c82 */ /* 0x000fe20008000000 */
[----:B------:R-:W-:-:S09]  /*4340*/  UMOV UR12, UR14 ;  /* 0x0000000e000c7c82 */ /* 0x000fd20008000000 */
.L_x_76:
[----:B------:R-:W-:Y:S01]  /*4350*/  ULEA UR7, UR12, UR6, 0x3 ;  /* 0x000000060c077291 */ /* 0x000fe2000f8e18ff */
[----:B-12-4-:R-:W-:Y:S11]  /*4360*/  @P1 BRA `(.L_x_74) ;  /* 0x00000000000c1947 */ /* 0x016ff60003800000 */
[----:B------:R-:W-:Y:S04]  /*4370*/  SHF.L.U32 R5, R2, 0x1f, RZ ;  /* 0x0000001f02057819 */ /* 0x000fe800000006ff */
[----:B------:R-:W2:Y:S02]  /*4380*/  SYNCS.PHASECHK.TRANS64.TRYWAIT P0, [UR7], R5 ;  /* 0x00000005ff0075a7 */ /* 0x000ea40008001107 */
[----:B--2---:R-:W-:Y:S05]  /*4390*/  @!P0 BRA `(.L_x_75) ;  /* 0x0000003c000c8947 */ /* 0x004fea0003800000 */
.L_x_74:
[----:B------:R-:W-:Y:S01]  /*43a0*/  UISETP.NE.AND UP0, UPT, UR13, URZ, UPT ;  /* 0x000000ff0d00728c */ /* 0x000fe2000bf05270 */
[----:B------:R-:W-:Y:S01]  /*43b0*/  PLOP3.LUT P1, PT, PT, PT, PT, 0x80, 0x8 ;  /* 0x000000000008781c */ /* 0x000fe20003f2f070 */
[----:B------:R-:W-:Y:S02]  /*43c0*/  UIADD3 UR14, UPT, UPT, UR12, 0x1, URZ ;  /* 0x000000010c0e7890 */ /* 0x000fe4000fffe0ff */
[----:B------:R-:W-:Y:S02]  /*43d0*/  ULEA UR22, UR12, UR10, 0x8 ;  /* 0x0000000a0c167291 */ /* 0x000fe4000f8e40ff */
[----:B------:R-:W-:Y:S01]  /*43e0*/  UISETP.NE.AND UP1, UPT, UR14, 0x1b, UPT ;  /* 0x0000001b0e00788c */ /* 0x000fe2000bf25270 */
[----:B------:R-:W-:Y:S01]  /*43f0*/  PLOP3.LUT P0, PT, PT, PT, UP0, 0x80, 0x8 ;  /* 0x000000000008781c */ /* 0x000fe20003f0f008 */
[----:B------:R-:W-:Y:S02]  /*4400*/  ULEA UR24, UR12, UR9, 0x8 ;  /* 0x000000090c187291 */ /* 0x000fe4000f8e40ff */
[----:B------:R-:W-:Y:S02]  /*4410*/  USEL UR11, URZ, 0x1, UP1 ;  /* 0x00000001ff0b7887 */ /* 0x000fe40008800000 */
[----:B------:R-:W-:Y:S02]  /*4420*/  USEL UR14, UR14, URZ, UP1 ;  /* 0x000000ff0e0e7287 */ /* 0x000fe40008800000 */
[----:B------:R-:W-:Y:S02]  /*4430*/  UIADD3 UR26, UPT, UPT, UR22, 0x2, URZ ;  /* 0x00000002161a7890 */ /* 0x000fe4000fffe0ff */
[----:B------:R-:W-:Y:S01]  /*4440*/  @UP0 ULEA UR4, UR14, UR6, 0x3 ;  /* 0x000000060e040291 */ /* 0x000fe2000f8e18ff */
[----:B------:R-:W-:Y:S01]  /*4450*/  LOP3.LUT R2, R2, UR11, RZ, 0x3c, !PT ;  /* 0x0000000b02027c12 */ /* 0x000fe2000f8e3cff */
[----:B------:R-:W-:Y:S02]  /*4460*/  UIADD3 UR28, UPT, UPT, UR24, 0x2, URZ ;  /* 0x00000002181c7890 */ /* 0x000fe4000fffe0ff */
[----:B------:R-:W-:Y:S01]  /*4470*/  UIADD3 UR17, UPT, UPT, UR7, 0xd8, URZ ;  /* 0x000000d807117890 */ /* 0x000fe2000fffe0ff */
[----:B-1----:R-:W-:Y:S01]  /*4480*/  @P0 SHF.L.U32 R0, R2, 0x1f, RZ ;  /* 0x0000001f02000819 */ /* 0x002fe200000006ff */
[----:B------:R-:W-:Y:S01]  /*4490*/  UIADD3 UR7, UPT, UPT, UR13, 0x1, URZ ;  /* 0x000000010d077890 */ /* 0x000fe2000fffe0ff */
[----:B------:R-:W-:Y:S02]  /*44a0*/  UMOV UR23, 0x80004020 ;  /* 0x8000402000177882 */ /* 0x000fe40000000000 */
[----:B------:R4:W1:Y:S01]  /*44b0*/  @P0 SYNCS.PHASECHK.TRANS64.TRYWAIT P1, [UR4], R0 ;  /* 0x00000000ff0005a7 */ /* 0x0008620008021104 */
[----:B------:R-:W-:Y:S11]  /*44c0*/  ELECT P0, URZ, PT ;  /* 0x0000000000ff782f */ /* 0x000ff60003800000 */
[----:B------:R-:W-:Y:S02]  /*44d0*/  @!UPT UIADD3 URZ, UPT, UPT, URZ, URZ, URZ ;  /* 0x000000fffffff290 */ /* 0x000fe4000fffe0ff */
[C---:B-----5:R-:W-:Y:S02]  /*44e0*/  @P0 R2UR.BROADCAST UR11, R4.reuse ;  /* 0x00000000040b02ca */ /* 0x060fe400008e0000 */
[----:B------:R-:W-:Y:S11]  /*44f0*/  ELECT P0, URZ, PT ;  /* 0x0000000000ff782f */ /* 0x000ff60003800000 */
[----:B------:R-:W-:Y:S02]  /*4500*/  @!UPT UIADD3 URZ, UPT, UPT, URZ, URZ, URZ ;  /* 0x000000fffffff290 */ /* 0x000fe4000fffe0ff */
[----:B------:R-:W-:Y:S01]  /*4510*/  @P0 R2UR.BROADCAST UR4, R4 ;  /* 0x00000000040402ca */ /* 0x000fe200008e0000 */
[----:B------:R-:W-:Y:S02]  /*4520*/  UISETP.GT.U32.AND UP0, UPT, UR7, 0x1, UPT ;  /* 0x000000010700788c */ /* 0x000fe4000bf04070 */
[----:B------:R-:W-:Y:S01]  /*4530*/  UIADD3 UR13, UPT, UPT, UR13, -0x1, URZ ;  /* 0xffffffff0d0d7890 */ /* 0x000fe2000fffe0ff */
[----:B------:R-:W-:Y:S01]  /*4540*/  UMOV UR25, 0x80004020 ;  /* 0x8000402000197882 */ /* 0x000fe20000000000 */
[----:B------:R-:W-:Y:S01]  /*4550*/  UMOV UR27, 0x80004020 ;  /* 0x80004020001b7882 */ /* 0x000fe20000000000 */
[----:B------:R-:W-:Y:S01]  /*4560*/  UMOV UR29, 0x80004020 ;  /* 0x80004020001d7882 */ /* 0x000fe20000000000 */
[----:B------:R-:W-:Y:S01]  /*4570*/  UMOV UR12, UR14 ;  /* 0x0000000e000c7c82 */ /* 0x000fe20008000000 */
[----:B------:R4:W-:Y:S01]  /*4580*/  UTCQMMA gdesc[UR24], gdesc[UR22], tmem[UR11], tmem[UR20], idesc[UR21], UP3 ;  /* 0x00ff1416180075ea */ /* 0x0009e2000980030b */
[----:B------:R-:W-:Y:S04]  /*4590*/  UPLOP3.LUT UP3, UPT, UPT, UPT, UPT, 0x80, 0x8 ;  /* 0x000000000008789c */ /* 0x000fe80003f6f070 */
[----:B------:R4:W-:Y:S01]  /*45a0*/  UTCQMMA gdesc[UR28], gdesc[UR26], tmem[UR4], tmem[UR18], idesc[UR19], UPT ;  /* 0x00ff121a1c0075ea */ /* 0x0009e2000b800304 */
[----:B------:R4:W-:Y:S01]  /*45b0*/  UTCBAR [UR17], URZ ;  /* 0x000000ff110073e9 */ /* 0x0009e200080000ff */
[----:B------:R-:W-:Y:S05]  /*45c0*/  BRA.U UP0, `(.L_x_76) ;  /* 0xfffffffd00607547 */ /* 0x000fea000b83ffff */
.L_x_73:
[----:B------:R-:W-:Y:S01]  /*45d0*/  UIADD3 UR15, UPT, UPT, UR15, 0x1, URZ ;  /* 0x000000010f0f7890 */ /* 0x000fe2000fffe0ff */
[----:B------:R-:W-:Y:S01]  /*45e0*/  LOP3.LUT R3, R3, 0x1, RZ, 0x3c, !PT ;  /* 0x0000000103037812 */ /* 0x000fe200078e3cff */
[----:B------:R-:W-:Y:S02]  /*45f0*/  UIADD3 UR8, UPT, UPT, UR8, 0x1e0, URZ ;  /* 0x000001e008087890 */ /* 0x000fe4000fffe0ff */
[----:B------:R-:W-:-:S04]  /*4600*/  UISETP.NE.AND UP0, UPT, UR15, 0x2, UPT ;  /* 0x000000020f00788c */ /* 0x000fc8000bf05270 */
[----:B----4-:R-:W-:Y:S02]  /*4610*/  USEL UR4, URZ, 0x1, UP0 ;  /* 0x00000001ff047887 */ /* 0x010fe40008000000 */
[----:B------:R-:W-:Y:S01]  /*4620*/  USEL UR15, UR15, URZ, UP0 ;  /* 0x000000ff0f0f7287 */ /* 0x000fe20008000000 */
[----:B------:R2:W-:Y:S03]  /*4630*/  UTCBAR [UR8], URZ ;  /* 0x000000ff080073e9 */ /* 0x0005e600080000ff */
[----:B------:R-:W-:Y:S01]  /*4640*/  LOP3.LUT R8, R8, UR4, RZ, 0x3c, !PT ;  /* 0x0000000408087c12 */ /* 0x000fe2000f8e3cff */
[----:B------:R-:W-:Y:S07]  /*4650*/  @P2 BRA `(.L_x_77) ;  /* 0xfffffff800d42947 */ /* 0x000fee000383ffff */
[----:B------:R-:W4:Y:S01]  /*4660*/  S2UR UR4, SR_CgaCtaId ;  /* 0x00000000000479c3 */ /* 0x000f220000008800 */
[----:B------:R-:W-:Y:S01]  /*4670*/  ELECT P0, URZ, PT ;  /* 0x0000000000ff782f */ /* 0x000fe20003800000 */
[----:B-1----:R-:W-:Y:S01]  /*4680*/  IMAD.MOV.U32 R0, RZ, RZ, 0x1 ;  /* 0x00000001ff007424 */ /* 0x002fe200078e00ff */
[----:B------:R-:W-:Y:S01]  /*4690*/  UIADD3 UR6, UPT, UPT, UR6, 0x1f0, URZ ;  /* 0x000001f006067890 */ /* 0x000fe2000fffe0ff */
[----:B------:R-:W-:Y:S01]  /*46a0*/  SHF.L.U32 R3, R8, 0x1f, RZ ;  /* 0x0000001f08037819 */ /* 0x000fe200000006ff */
[----:B------:R-:W-:-:S03]  /*46b0*/  UMOV UR5, 0x40 ;  /* 0x0000004000057882 */ /* 0x000fc60000000000 */
[----:B------:R-:W-:Y:S01]  /*46c0*/  UVIRTCOUNT.DEALLOC.SMPOOL 0x80 ;  /* 0x000000800000784c */ /* 0x000fe20000000000 */
[----:B----4-:R-:W-:Y:S02]  /*46d0*/  ULEA UR4, UR4, UR5, 0x18 ;  /* 0x0000000504047291 */ /* 0x010fe4000f8ec0ff */
[----:B------:R-:W-:-:S07]  /*46e0*/  ULEA UR5, UR15, UR6, 0x3 ;  /* 0x000000060f057291 */ /* 0x000fce000f8e18ff */
[----:B------:R1:W-:Y:S02]  /*46f0*/  @P0 STS.U8 [UR4+0x1c], R0 ;  /* 0x00001c00ff000988 */ /* 0x0003e40008000004 */
[----:B------:R-:W4:Y:S02]  /*4700*/  SYNCS.PHASECHK.TRANS64.TRYWAIT P0, [UR5], R3 ;  /* 0x00000003ff0075a7 */ /* 0x000f240008001105 */
[----:B-1--4-:R-:W-:Y:S05]  /*4710*/  @!P0 BRA `(.L_x_78) ;  /* 0x0000003800448947 */ /* 0x012fea0003800000 */
.L_x_177:
[----:B------:R-:W-:-:S04]  /*4720*/  UIADD3 UR7, UPT, UPT, UR15, 0x1, URZ ;  /* 0x000000010f077890 */ /* 0x000fc8000fffe0ff */
[----:B------:R-:W-:-:S04]  /*4730*/  UISETP.NE.AND UP0, UPT, UR7, 0x2, UPT ;  /* 0x000000020700788c */ /* 0x000fc8000bf05270 */
[----:B------:R-:W-:Y:S02]  /*4740*/  USEL UR5, URZ, 0x1, UP0 ;  /* 0x00000001ff057887 */ /* 0x000fe40008000000 */
[----:B------:R-:W-:-:S04]  /*4750*/  USEL UR7, UR7, URZ, UP0 ;  /* 0x000000ff07077287 */ /* 0x000fc80008000000 */
[----:B------:R-:W-:Y:S01]  /*4760*/  ULEA UR7, UR7, UR6, 0x3 ;  /* 0x0000000607077291 */ /* 0x000fe2000f8e18ff */
[----:B-1----:R-:W-:-:S04]  /*4770*/  LOP3.LUT R3, R8, UR5, RZ, 0x3c, !PT ;  /* 0x0000000508037c12 */ /* 0x002fc8000f8e3cff */
[----:B------:R-:W-:-:S04]  /*4780*/  SHF.L.U32 R3, R3, 0x1f, RZ ;  /* 0x0000001f03037819 */ /* 0x000fc800000006ff */
[----:B------:R-:W1:Y:S02]  /*4790*/  SYNCS.PHASECHK.TRANS64.TRYWAIT P0, [UR7], R3 ;  /* 0x00000003ff0075a7 */ /* 0x000e640008001107 */
[----:B-1----:R-:W-:Y:S05]  /*47a0*/  @!P0 BRA `(.L_x_79) ;  /* 0x0000003800388947 */ /* 0x002fea0003800000 */
.L_x_179:
[----:B------:R-:W-:Y:S01]  /*47b0*/  NOP ;  /* 0x0000000000007918 */ /* 0x000fe20000000000 */
[----:B-1----:R-:W1:Y:S01]  /*47c0*/  LDS R0, [UR4+0x14] ;  /* 0x00001404ff007984 */ /* 0x002e620008000800 */
[----:B------:R-:W-:Y:S01]  /*47d0*/  LOP3.LUT R2, R9, 0xffff, RZ, 0xc0, !PT ;  /* 0x0000ffff09027812 */ /* 0x000fe200078ec0ff */
[----:B------:R-:W-:Y:S02]  /*47e0*/  IMAD.MOV.U32 R3, RZ, RZ, 0xffff ;  /* 0x0000ffffff037424 */ /* 0x000fe400078e00ff */
[----:B------:R-:W-:Y:S01]  /*47f0*/  IMAD.MOV.U32 R5, RZ, RZ, 0x1 ;  /* 0x00000001ff057424 */ /* 0x000fe200078e00ff */
[----:B------:R-:W-:-:S04]  /*4800*/  SHF.R.U32.HI R2, RZ, 0x5, R2 ;  /* 0x00000005ff027819 */ /* 0x000fc80000011602 */
[-C--:B------:R-:W-:Y:S02]  /*4810*/  SHF.L.U32 R3, R3, R2.reuse, RZ ;  /* 0x0000000203037219 */ /* 0x080fe400000006ff */
[----:B------:R-:W-:Y:S02]  /*4820*/  SHF.L.U32 R5, R5, R2, RZ ;  /* 0x0000000205057219 */ /* 0x000fe400000006ff */
[----:B-1----:R-:W-:-:S04]  /*4830*/  LOP3.LUT R0, R0, R3, RZ, 0xc0, !PT ;  /* 0x0000000300007212 */ /* 0x002fc800078ec0ff */
[----:B------:R-:W-:-:S13]  /*4840*/  ISETP.NE.AND P0, PT, R0, R3, PT ;  /* 0x000000030000720c */ /* 0x000fda0003f05270 */
[----:B------:R-:W-:Y:S05]  /*4850*/  @P0 BRA `(.L_x_80) ;  /* 0x00000000005c0947 */ /* 0x000fea0003800000 */
[----:B------:R-:W1:Y:S02]  /*4860*/  LDS R0, [UR4+0x18] ;  /* 0x00001804ff007984 */ /* 0x000e640008000800 */
[----:B-1----:R-:W-:-:S04]  /*4870*/  LOP3.LUT R0, R0, R5, RZ, 0xc0, !PT ;  /* 0x0000000500007212 */ /* 0x002fc800078ec0ff */
[----:B------:R-:W-:-:S13]  /*4880*/  ISETP.NE.AND P0, PT, R0, R5, PT ;  /* 0x000000050000720c */ /* 0x000fda0003f05270 */
[----:B------:R-:W-:Y:S05]  /*4890*/  @P0 BRA `(.L_x_81) ;  /* 0x0000000000400947 */ /* 0x000fea0003800000 */
[----:B--2---:R-:W-:Y:S01]  /*48a0*/  R2UR UR8, R3 ;  /* 0x00000000030872ca */ /* 0x004fe200000e0000 */
[----:B------:R-:W1:Y:S01]  /*48b0*/  S2R R2, SR_LANEID ;  /* 0x0000000000027919 */ /* 0x000e620000000000 */
[----:B------:R-:W-:Y:S01]  /*48c0*/  LOP3.LUT R5, RZ, R5, RZ, 0x33, !PT ;  /* 0x00000005ff057212 */ /* 0x000fe200078e33ff */
[----:B------:R-:W-:Y:S02]  /*48d0*/  VOTEU.ANY UR7, UPT, PT ;  /* 0x0000000000077886 */ /* 0x000fe400038e0100 */
[----:B------:R-:W-:Y:S01]  /*48e0*/  UFLO.U32 UR7, UR7 ;  /* 0x00000007000772bd */ /* 0x000fe200080e0000 */
[----:B------:R-:W2:Y:S07]  /*48f0*/  REDUX UR5, R5 ;  /* 0x00000000050573c4 */ /* 0x000eae0000000000 */
[----:B------:R-:W-:-:S06]  /*4900*/  ULOP3.LUT UR8, URZ, UR8, URZ, 0x33, !UPT ;  /* 0x00000008ff087292 */ /* 0x000fcc000f8e33ff */
[----:B------:R-:W-:-:S04]  /*4910*/  IMAD.U32 R0, RZ, RZ, UR8 ;  /* 0x00000008ff007e24 */ /* 0x000fc8000f8e00ff */
[----:B------:R-:W4:Y:S02]  /*4920*/  REDUX UR6, R0 ;  /* 0x00000000000673c4 */ /* 0x000f240000000000 */
[----:B------:R1:W-:Y:S02]  /*4930*/  UTCATOMSWS.AND URZ, UR8 ;  /* 0x0000000800ff79e3 */ /* 0x0003e40008000000 */
[----:B-1----:R-:W-:Y:S01]  /*4940*/  ISETP.EQ.U32.AND P0, PT, R2, UR7, PT ;  /* 0x0000000702007c0c */ /* 0x002fe2000bf02070 */
[----:B--2---:R-:W-:Y:S02]  /*4950*/  IMAD.U32 R2, RZ, RZ, UR5 ;  /* 0x00000005ff027e24 */ /* 0x004fe4000f8e00ff */
[----:B----4-:R-:W-:-:S10]  /*4960*/  IMAD.U32 R3, RZ, RZ, UR6 ;  /* 0x00000006ff037e24 */ /* 0x010fd4000f8e00ff */
[----:B------:R1:W-:Y:S04]  /*4970*/  @P0 ATOMS.AND RZ, [UR4+0x14], R3 ;  /* 0x00001403ffff098c */ /* 0x0003e8000a800004 */
[----:B------:R1:W-:Y:S01]  /*4980*/  @P0 ATOMS.AND RZ, [UR4+0x18], R2 ;  /* 0x00001802ffff098c */ /* 0x0003e2000a800004 */
[----:B------:R-:W-:Y:S05]  /*4990*/  BRA `(.L_x_82) ;  /* 0x0000000000147947 */ /* 0x000fea0003800000 */
.L_x_81:
[----:B------:R-:W-:Y:S02]  /*49a0*/  MOV R2, 0x49c0 ;  /* 0x000049c000027802 */ /* 0x000fe40000000f00 */
[----:B--23-5:R-:W-:Y:S05]  /*49b0*/  CALL.REL.NOINC `($__internal_0_$__cuda_sm10x_tcgen05_guardrail_trap_col_being_dealloced_not_returned_by_alloc) ;  /* 0x0000003800587944 */ /* 0x02cfea0003c00000 */
[----:B------:R-:W-:Y:S05]  /*49c0*/  BRA `(.L_x_82) ;  /* 0x0000000000087947 */ /* 0x000fea0003800000 */
.L_x_80:
[----:B------:R-:W-:Y:S02]  /*49d0*/  MOV R2, 0x49f0 ;  /* 0x000049f000027802 */ /* 0x000fe40000000f00 */
[----:B--23-5:R-:W-:Y:S05]  /*49e0*/  CALL.REL.NOINC `($__internal_2_$__cuda_sm10x_tcgen05_guardrail_trap_unallocated_columns_being_dealloced) ;  /* 0x0000003800647944 */ /* 0x02cfea0003c00000 */
.L_x_82:
[----:B------:R-:W-:Y:S01]  /*49f0*/  NOP ;  /* 0x0000000000007918 */ /* 0x000fe20000000000 */
[----:B------:R-:W-:Y:S05]  /*4a00*/  EXIT ;  /* 0x000000000000794d */ /* 0x000fea0003800000 */
.L_x_66:
[----:B------:R-:W-:-:S09]  /*4a10*/  UISETP.NE.OR UP1, UPT, UR6, 0x3, !UP1 ;  /* 0x000000030600788c */ /* 0x000fd2000cf25670 */
[----:B------:R-:W-:Y:S05]  /*4a20*/  BRA.U UP1, `(.L_x_83) ;  /* 0x0000000901e07547 */ /* 0x000fea000b800000 */
[----:B------:R-:W1:Y:S01]  /*4a30*/  LDC.64 R8, c[0x0][0x888] ;  /* 0x00022200ff087b82 */ /* 0x000e620000000a00 */
[----:B------:R-:W-:Y:S01]  /*4a40*/  UMOV UR14, 0x400 ;  /* 0x00000400000e7882 */ /* 0x000fe20000000000 */
[----:B------:R-:W-:Y:S01]  /*4a50*/  IMAD.MOV.U32 R31, RZ, RZ, 0x1 ;  /* 0x00000001ff1f7424 */ /* 0x000fe200078e00ff */
[----:B------:R-:W-:Y:S01]  /*4a60*/  ULEA UR14, UR48, UR14, 0x18 ;  /* 0x0000000e300e7291 */ /* 0x000fe2000f8ec0ff */
[----:B------:R-:W-:Y:S01]  /*4a70*/  IMAD.MOV.U32 R30, RZ, RZ, RZ ;  /* 0x000000ffff1e7224 */ /* 0x000fe200078e00ff */
[----:B------:R-:W-:Y:S01]  /*4a80*/  UPLOP3.LUT UP0, UPT, UPT, UPT, UPT, 0x40, 0x4 ;  /* 0x000000000004789c */ /* 0x000fe20003f0e870 */
[----:B------:R-:W-:Y:S01]  /*4a90*/  IMAD.MOV.U32 R28, RZ, RZ, 0x1000 ;  /* 0x00001000ff1c7424 */ /* 0x000fe200078e00ff */
[----:B------:R-:W-:Y:S01]  /*4aa0*/  UIADD3 UR4, UPT, UPT, UR14, 0x1b0, URZ ;  /* 0x000001b00e047890 */ /* 0x000fe2000fffe0ff */
[----:B------:R-:W2:Y:S01]  /*4ab0*/  LDC R0, c[0x0][0xb30] ;  /* 0x0002cc00ff007b82 */ /* 0x000ea20000000800 */
[----:B------:R-:W-:Y:S02]  /*4ac0*/  UIADD3 UR16, UPT, UPT, UR14, 0x1d8, URZ ;  /* 0x000001d80e107890 */ /* 0x000fe4000fffe0ff */
[----:B------:R-:W-:-:S02]  /*4ad0*/  UPRMT UR48, UR48, 0x654, UR4 ;  /* 0x0000065430307896 */ /* 0x000fc40008000004 */
[----:B------:R-:W-:-:S03]  /*4ae0*/  UPRMT UR16, URZ, 0x654, UR16 ;  /* 0x00000654ff107896 */ /* 0x000fc60008000010 */
[----:B------:R-:W4:Y:S08]  /*4af0*/  LDC R23, c[0x0][0x370] ;  /* 0x0000dc00ff177b82 */ /* 0x000f300000000800 */
[----:B------:R-:W3:Y:S01]  /*4b00*/  LDC R2, c[0x0][0xb0c] ;  /* 0x0002c300ff027b82 */ /* 0x000ee20000000800 */
[----:B-1----:R-:W-:-:S04]  /*4b10*/  ISETP.NE.U32.AND P0, PT, R8, RZ, PT ;  /* 0x000000ff0800720c */ /* 0x002fc80003f05070 */
[----:B------:R-:W-:-:S03]  /*4b20*/  ISETP.NE.AND.EX P0, PT, R9, RZ, PT, P0 ;  /* 0x000000ff0900720c */ /* 0x000fc60003f05300 */
[----:B------:R-:W1:Y:S01]  /*4b30*/  LDC R18, c[0x0][0xb20] ;  /* 0x0002c800ff127b82 */ /* 0x000e620000000800 */
[----:B--2---:R-:W-:-:S07]  /*4b40*/  ISETP.NE.AND P1, PT, R0, 0x1, PT ;  /* 0x000000010000780c */ /* 0x004fce0003f25270 */
[----:B------:R-:W2:Y:S02]  /*4b50*/  LDC.64 R32, c[0x0][0x348] ;  /* 0x0000d200ff207b82 */ /* 0x000ea40000000a00 */
[----:B------:R-:W-:-:S06]  /*4b60*/  VOTEU.ANY UP2, P0 ;  /* 0x0000000000ff7886 */ /* 0x000fcc0000040100 */
[----:B------:R-:W1:Y:S08]  /*4b70*/  LDC.64 R20, c[0x0][0xb10] ;  /* 0x0002c400ff147b82 */ /* 0x000e700000000a00 */
[----:B------:R-:W1:Y:S08]  /*4b80*/  LDC.64 R6, c[0x0][0xb18] ;  /* 0x0002c600ff067b82 */ /* 0x000e700000000a00 */
[----:B------:R-:W1:Y:S08]  /*4b90*/  LDC.64 R4, c[0x0][0xb28] ;  /* 0x0002ca00ff047b82 */ /* 0x000e700000000a00 */
[----:B------:R-:W1:Y:S08]  /*4ba0*/  LDC.64 R16, c[0x0][0x890] ;  /* 0x00022400ff107b82 */ /* 0x000e700000000a00 */
[----:B---34-:R-:W1:Y:S02]  /*4bb0*/  LDC R22, c[0x0][0x374] ;  /* 0x0000dd00ff167b82 */ /* 0x018e640000000800 */
.L_x_91:
[----:B------:R-:W-:Y:S04]  /*4bc0*/  SHF.L.U32 R3, R30, 0x1f, RZ ;  /* 0x0000001f1e037819 */ /* 0x000fe800000006ff */
[----:B---3--:R-:W3:Y:S02]  /*4bd0*/  SYNCS.PHASECHK.TRANS64.TRYWAIT P0, [UR14+0x1d0], R3 ;  /* 0x0001d003ff0075a7 */ /* 0x008ee4000800110e */
[----:B---3--:R-:W-:Y:S05]  /*4be0*/  @!P0 BRA `(.L_x_84) ;  /* 0x0000003400408947 */ /* 0x008fea0003800000 */
.L_x_181:
[----:B------:R-:W-:Y:S01]  /*4bf0*/  ISETP.GE.AND P0, PT, R40, 0x1, PT ;  /* 0x000000012800780c */ /* 0x000fe20003f06270 */
[----:B------:R-:W4:Y:S01]  /*4c00*/  LDS.128 R24, [UR14+0x210] ;  /* 0x0002100eff187984 */ /* 0x000f220008000c00 */
[C---:B-1----:R-:W-:Y:S02]  /*4c10*/  ISETP.NE.U32.AND P5, PT, R16.reuse, RZ, PT ;  /* 0x000000ff1000720c */ /* 0x042fe40003fa5070 */
[----:B------:R-:W-:Y:S02]  /*4c20*/  ISETP.NE.U32.AND P4, PT, R16, RZ, PT ;  /* 0x000000ff1000720c */ /* 0x000fe40003f85070 */
[C---:B------:R-:W-:Y:S02]  /*4c30*/  ISETP.NE.AND.EX P5, PT, R17.reuse, RZ, PT, P5 ;  /* 0x000000ff1100720c */ /* 0x040fe40003fa5350 */
[----:B------:R-:W-:Y:S01]  /*4c40*/  ISETP.NE.AND.EX P4, PT, R17, RZ, PT, P4 ;  /* 0x000000ff1100720c */ /* 0x000fe20003f85340 */
[----:B------:R-:W-:Y:S01]  /*4c50*/  @!PT LDS RZ, [RZ] ;  /* 0x00000000fffff984 */ /* 0x000fe20000000800 */
[----:B------:R-:W-:Y:S01]  /*4c60*/  @!PT LDS RZ, [RZ] ;  /* 0x00000000fffff984 */ /* 0x000fe20000000800 */
[----:B------:R-:W-:Y:S01]  /*4c70*/  @!PT LDS RZ, [RZ] ;  /* 0x00000000fffff984 */ /* 0x000fe20000000800 */
[----:B------:R-:W-:Y:S01]  /*4c80*/  @!PT LDS RZ, [RZ] ;  /* 0x00000000fffff984 */ /* 0x000fe20000000800 */
[----:B------:R1:W-:Y:S06]  /*4c90*/  MEMBAR.ALL.CTA ;  /* 0x0000000000007992 */ /* 0x0003ec0000008000 */
[----:B-1----:R-:W1:Y:S01]  /*4ca0*/  FENCE.VIEW.ASYNC.S ;  /* 0x00000000000073c6 */ /* 0x002e620000000000 */
[----:B------:R-:W-:Y:S01]  /*4cb0*/  SHF.L.U32 R29, R31, 0x1f, RZ ;  /* 0x0000001f1f1d7819 */ /* 0x000fe200000006ff */
[----:B-1----:R-:W-:Y:S01]  /*4cc0*/  SYNCS.ARRIVE.TRANS64.RED.A1T0 RZ, [UR16], RZ ;  /* 0x000000ffffff79a7 */ /* 0x002fe20008100410 */
[----:B----4-:R-:W-:Y:S11]  /*4cd0*/  LOP3.LUT P3, RZ, R26, 0x1, RZ, 0xc0, !PT ;  /* 0x000000011aff7812 */ /* 0x010ff6000786c0ff */
[----:B------:R-:W-:Y:S02]  /*4ce0*/  @!UPT UIADD3 URZ, UPT, UPT, URZ, URZ, URZ ;  /* 0x000000fffffff290 */ /* 0x000fe4000fffe0ff */
[----:B------:R-:W-:Y:S02]  /*4cf0*/  @P3 MOV R13, R24 ;  /* 0x00000018000d3202 */ /* 0x000fe40000000f00 */
[----:B------:R-:W-:Y:S01]  /*4d00*/  @P3 LOP3.LUT R8, R25, 0xffff, RZ, 0xc0, !PT ;  /* 0x0000ffff19083812 */ /* 0x000fe200078ec0ff */
[----:B------:R-:W-:Y:S06]  /*4d10*/  @!P0 BRA `(.L_x_85) ;  /* 0x0000000000a48947 */ /* 0x000fec0003800000 */
[----:B------:R-:W-:Y:S01]  /*4d20*/  IMAD.HI.U32 R35, R22, R7, RZ ;  /* 0x0000000716237227 */ /* 0x000fe200078e00ff */
[----:B------:R-:W-:Y:S02]  /*4d30*/  ISETP.NE.AND P0, PT, R6, 0x1, PT ;  /* 0x000000010600780c */ /* 0x000fe40003f05270 */
[----:B------:R-:W-:Y:S01]  /*4d40*/  ISETP.NE.AND P2, PT, R40, 0x1, PT ;  /* 0x000000012800780c */ /* 0x000fe20003f45270 */
[----:B------:R-:W-:Y:S01]  /*4d50*/  IMAD.HI.U32 R34, R23, R20, RZ ;  /* 0x0000001417227227 */ /* 0x000fe200078e00ff */
[----:B------:R-:W-:Y:S02]  /*4d60*/  SHF.R.U32.HI R35, RZ, R18, R35 ;  /* 0x00000012ff237219 */ /* 0x000fe40000011623 */
[----:B------:R-:W-:Y:S01]  /*4d70*/  ISETP.NE.AND P6, PT, R2, 0x1, PT ;  /* 0x000000010200780c */ /* 0x000fe20003fc5270 */
[----:B------:R-:W-:Y:S01]  /*4d80*/  IMAD.HI.U32 R36, R13, R20, RZ ;  /* 0x000000140d247227 */ /* 0x000fe200078e00ff */
[----:B------:R-:W-:Y:S02]  /*4d90*/  SHF.R.U32.HI R34, RZ, R21, R34 ;  /* 0x00000015ff227219 */ /* 0x000fe40000011622 */
[----:B---3--:R-:W-:Y:S01]  /*4da0*/  SEL R3, R22, R35, !P0 ;  /* 0x0000002316037207 */ /* 0x008fe20004000000 */
[C---:B------:R-:W-:Y:S01]  /*4db0*/  IMAD.HI.U32 R35, R8.reuse, R7, RZ ;  /* 0x0000000708237227 */ /* 0x040fe200078e00ff */
[----:B------:R-:W-:Y:S02]  /*4dc0*/  SEL R11, R23, R34, !P6 ;  /* 0x00000022170b7207 */ /* 0x000fe40007000000 */
[----:B------:R-:W-:Y:S01]  /*4dd0*/  SHF.R.U32.HI R36, RZ, R21, R36 ;  /* 0x00000015ff247219 */ /* 0x000fe20000011624 */
[----:B------:R-:W-:Y:S01]  /*4de0*/  IMAD.HI.U32 R38, R3, R4, RZ ;  /* 0x0000000403267227 */ /* 0x000fe200078e00ff */
[----:B------:R-:W-:Y:S03]  /*4df0*/  SHF.R.U32.HI R35, RZ, R18, R35 ;  /* 0x00000012ff237219 */ /* 0x000fe60000011623 */
[----:B------:R-:W-:Y:S01]  /*4e00*/  IMAD.HI.U32 R34, R11, R4, RZ ;  /* 0x000000040b227227 */ /* 0x000fe200078e00ff */
[----:B------:R-:W-:Y:S02]  /*4e10*/  @P2 SHF.R.U32.HI R3, RZ, R5, R38 ;  /* 0x00000005ff032219 */ /* 0x000fe40000011626 */
[----:B------:R-:W-:Y:S02]  /*4e20*/  SEL R9, R8, R35, !P0 ;  /* 0x0000002308097207 */ /* 0x000fe40004000000 */
[----:B------:R-:W-:Y:S01]  /*4e30*/  @P2 SHF.R.U32.HI R11, RZ, R5, R34 ;  /* 0x00000005ff0b2219 */ /* 0x000fe20000011622 */
[C---:B------:R-:W-:Y:S01]  /*4e40*/  IMAD R10, R40.reuse, R3, RZ ;  /* 0x00000003280a7224 */ /* 0x040fe200078e02ff */
[----:B------:R-:W-:Y:S01]  /*4e50*/  SEL R3, R13, R36, !P6 ;  /* 0x000000240d037207 */ /* 0x000fe20007000000 */
[C---:B------:R-:W-:Y:S03]  /*4e60*/  IMAD.HI.U32 R14, R9.reuse, R4, RZ ;  /* 0x00000004090e7227 */ /* 0x040fe600078e00ff */
[----:B------:R-:W-:Y:S01]  /*4e70*/  ISETP.GE.AND P0, PT, R9, R10, PT ;  /* 0x0000000a0900720c */ /* 0x000fe20003f06270 */
[C---:B------:R-:W-:Y:S01]  /*4e80*/  IMAD R12, R40.reuse, R11, RZ ;  /* 0x0000000b280c7224 */ /* 0x040fe200078e02ff */
[-C--:B------:R-:W-:Y:S04]  /*4e90*/  SHF.R.U32.HI R14, RZ, R5.reuse, R14 ;  /* 0x00000005ff0e7219 */ /* 0x080fe8000001160e */
[----:B------:R-:W-:Y:S02]  /*4ea0*/  ISETP.GE.OR P0, PT, R3, R12, P0 ;  /* 0x0000000c0300720c */ /* 0x000fe40000706670 */
[----:B------:R-:W-:Y:S05]  /*4eb0*/  SEL R15, R9, R14, !P2 ;  /* 0x0000000e090f7207 */ /* 0x000fea0005000000 */
[----:B------:R-:W-:Y:S04]  /*4ec0*/  IMAD.MOV R14, RZ, RZ, -R15 ;  /* 0x000000ffff0e7224 */ /* 0x000fe800078e0a0f */
[----:B------:R-:W-:Y:S02]  /*4ed0*/  IMAD R14, R40, R14, R9 ;  /* 0x0000000e280e7224 */ /* 0x000fe400078e0209 */
[C---:B------:R-:W-:Y:S05]  /*4ee0*/  @!P0 IMAD.HI.U32 R10, R3.reuse, R4, RZ ;  /* 0x00000004030a8227 */ /* 0x040fea00078e00ff */
[----:B------:R-:W-:Y:S04]  /*4ef0*/  @!P0 SHF.R.U32.HI R10, RZ, R5, R10 ;  /* 0x00000005ff0a8219 */ /* 0x000fe8000001160a */
[----:B------:R-:W-:Y:S01]  /*4f00*/  @!P0 SEL R0, R3, R10, !P2 ;  /* 0x0000000a03008207 */ /* 0x000fe20005000000 */
[----:B------:R-:W-:Y:S03]  /*4f10*/  IMAD.MOV R10, RZ, RZ, -R3 ;  /* 0x000000ffff0a7224 */ /* 0x000fe600078e0a03 */
[----:B------:R-:W-:Y:S01]  /*4f20*/  @!P0 IADD3 R15, PT, PT, R15, -R0, RZ ;  /* 0x800000000f0f8210 */ /* 0x000fe20007ffe0ff */
[----:B------:R-:W-:Y:S01]  /*4f30*/  @!P0 IMAD R0, R11, R14, R0 ;  /* 0x0000000e0b008224 */ /* 0x000fe200078e0200 */
[----:B------:R-:W-:Y:S01]  /*4f40*/  IADD3 R11, PT, PT, -R9, RZ, RZ ;  /* 0x000000ff090b7210 */ /* 0x000fe20007ffe1ff */
[----:B------:R-:W-:Y:S02]  /*4f50*/  IMAD R13, R2, R10, R13 ;  /* 0x0000000a020d7224 */ /* 0x000fe400078e020d */
[----:B------:R-:W-:Y:S02]  /*4f60*/  @!P0 IMAD R9, R15, R40, R3 ;  /* 0x000000280f098224 */ /* 0x000fe400078e0203 */
[----:B------:R-:W-:Y:S02]  /*4f70*/  @!P0 IMAD.MOV.U32 R3, RZ, RZ, R0 ;  /* 0x000000ffff038224 */ /* 0x000fe400078e0000 */
[----:B------:R-:W-:Y:S02]  /*4f80*/  IMAD R8, R6, R11, R8 ;  /* 0x0000000b06087224 */ /* 0x000fe400078e0208 */
[----:B------:R-:W-:Y:S02]  /*4f90*/  IMAD R13, R3, R2, R13 ;  /* 0x00000002030d7224 */ /* 0x000fe400078e020d */
[----:B------:R-:W-:Y:S02]  /*4fa0*/  IMAD R8, R9, R6, R8 ;  /* 0x0000000609087224 */ /* 0x000fe400078e0208 */
.L_x_85:
[----:B------:R-:W-:Y:S05]  /*4fb0*/  BRA.U UP0, `(.L_x_86) ;  /* 0x0000000100107547 */ /* 0x000fea000b800000 */
[----:B---3--:R-:W-:Y:S04]  /*4fc0*/  MOV R0, UR15 ;  /* 0x0000000f00007c02 */ /* 0x008fe80008000f00 */
[----:B------:R-:W-:Y:S04]  /*4fd0*/  SHF.L.U32 R3, R0, 0x1f, RZ ;  /* 0x0000001f00037819 */ /* 0x000fe800000006ff */
[----:B------:R-:W1:Y:S02]  /*4fe0*/  SYNCS.PHASECHK.TRANS64.TRYWAIT P0, [UR14+0x1c8], R3 ;  /* 0x0001c803ff0075a7 */ /* 0x000e64000800110e */
[----:B-1----:R-:W-:Y:S05]  /*4ff0*/  @!P0 BRA `(.L_x_87) ;  /* 0x0000003000548947 */ /* 0x002fea0003800000 */
.L_x_86:
[----:B------:R-:W-:Y:S05]  /*5000*/  @!P5 BRA `(.L_x_88) ;  /* 0x00000000002cd947 */ /* 0x000fea0003800000 */
[----:B------:R-:W-:Y:S01]  /*5010*/  UPLOP3.LUT UP3, UPT, UPT, UPT, UP2, 0x80, 0x8 ;  /* 0x000000000008789c */ /* 0x000fe20003f6f020 */
[----:B------:R-:W-:Y:S05]  /*5020*/  HFMA2 R94, -RZ, RZ, 0, 5.9604644775390625e-08 ;  /* 0x00000001ff5e7431 */ /* 0x000fea00000001ff */
[----:B------:R-:W-:Y:S11]  /*5030*/  PLOP3.LUT P0, PT, PT, PT, UP3, 0x80, 0x8 ;  /* 0x000000000008781c */ /* 0x000ff60003f0f038 */
[----:B------:R-:W-:Y:S02]  /*5040*/  @!UPT UIADD3 URZ, UPT, UPT, URZ, URZ, URZ ;  /* 0x000000fffffff290 */ /* 0x000fe4000fffe0ff */
[----:B------:R-:W4:Y:S01]  /*5050*/  @P0 LDC.64 R10, c[0x0][0x888] ;  /* 0x00022200ff0a0b82 */ /* 0x000f220000000a00 */
[----:B-1-3--:R-:W-:Y:S04]  /*5060*/  @P0 IMAD R0, R19, R16, RZ ;  /* 0x0000001013000224 */ /* 0x00afe800078e02ff */
[----:B----4-:R-:W-:Y:S01]  /*5070*/  @P0 IMAD.WIDE R10, R0, 0x4, R10 ;  /* 0x00000004000a0825 */ /* 0x010fe200078e020a */
[----:B------:R-:W-:Y:S04]  /*5080*/  MOV R0, 0x1 ;  /* 0x0000000100007802 */ /* 0x000fe80000000f00 */
[----:B-----5:R4:W5:Y:S01]  /*5090*/  @P0 LDG.E R49, desc[UR44][R10.64] ;  /* 0x0000002c0a310981 */ /* 0x020962000c1e1900 */
[----:B------:R-:W-:Y:S01]  /*50a0*/  @!P0 PRMT R94, R0, 0x7610, R94 ;  /* 0x00007610005e8816 */ /* 0x000fe2000000005e */
[----:B----4-:R-:W1:Y:S06]  /*50b0*/  @!P0 LDC R49, c[0x0][0x880] ;  /* 0x00022000ff318b82 */ /* 0x010e6c0000000800 */
.L_x_88:
[----:B-1---5:R-:W-:Y:S01]  /*50c0*/  @!P4 FSETP.EQ.AND P5, PT, R49, RZ, PT ;  /* 0x000000ff3100c20b */ /* 0x022fe20003fa2000 */
[----:B------:R-:W-:Y:S01]  /*50d0*/  @!UPT UIADD3 URZ, UPT, UPT, URZ, URZ, URZ ;  /* 0x000000fffffff290 */ /* 0x000fe2000fffe0ff */
[----:B------:R-:W-:Y:S11]  /*50e0*/  @!P4 BRA `(.L_x_89) ;  /* 0x000000000014c947 */ /* 0x000ff60003800000 */
[----:B------:R-:W-:Y:S02]  /*50f0*/  LOP3.LUT P0, RZ, R94, 0xff, RZ, 0xc0, !PT ;  /* 0x000000ff5eff7812 */ /* 0x000fe4000780c0ff */
[----:B------:R-:W-:Y:S04]  /*5100*/  PLOP3.LUT P5, PT, PT, PT, UP3, 0x80, 0x8 ;  /* 0x000000000008781c */ /* 0x000fe80003faf038 */
[----:B------:R-:W-:Y:S07]  /*5110*/  PLOP3.LUT P5, PT, P5, PT, PT, 0x8, 0x80 ;  /* 0x000000000080781c */ /* 0x000fee0002fae170 */
[----:B------:R-:W-:Y:S11]  /*5120*/  @P0 FSETP.EQ.AND P5, PT, R49, RZ, PT ;  /* 0x000000ff3100020b */ /* 0x000ff60003fa2000 */
[----:B------:R-:W-:Y:S02]  /*5130*/  @!UPT UIADD3 URZ, UPT, UPT, URZ, URZ, URZ ;  /* 0x000000fffffff290 */ /* 0x000fe4000fffe0ff */
.L_x_89:
[----:B------:R-:W1:Y:S01]  /*5140*/  SYNCS.PHASECHK.TRANS64.TRYWAIT P4, [UR14+0x1b8], R29 ;  /* 0x0001b81dff0075a7 */ /* 0x000e62000808110e */
[----:B------:R-:W-:Y:S01]  /*5150*/  @P3 SHF.R.U32.HI R19, RZ, 0x10, R25 ;  /* 0x00000010ff133819 */ /* 0x000fe20000011619 */
[----:B------:R-:W4:Y:S08]  /*5160*/  LDC.64 R14, c[0x0][0xb10] ;  /* 0x0002c400ff0e7b82 */ /* 0x000f300000000a00 */
[----:B------:R-:W5:Y:S08]  /*5170*/  LDC.64 R10, c[0x0][0xb18] ;  /* 0x0002c600ff0a7b82 */ /* 0x000f700000000a00 */
[----:B---3--:R-:W3:Y:S08]  /*5180*/  @!P1 LDC R0, c[0x0][0xb20] ;  /* 0x0002c800ff009b82 */ /* 0x008ef00000000800 */
[----:B------:R-:W2:Y:S01]  /*5190*/  @!P1 LDC R3, c[0x0][0xb0c] ;  /* 0x0002c300ff039b82 */ /* 0x000ea20000000800 */
[----:B----4-:R-:W-:Y:S05]  /*51a0*/  @!P1 IMAD.HI.U32 R14, R13, R14, RZ ;  /* 0x0000000e0d0e9227 */ /* 0x010fea00078e00ff */
[----:B------:R-:W-:Y:S01]  /*51b0*/  @!P1 SHF.R.U32.HI R14, RZ, R15, R14 ;  /* 0x0000000fff0e9219 */ /* 0x000fe2000001160e */
[----:B-----5:R-:W-:Y:S01]  /*51c0*/  @!P1 IMAD.HI.U32 R11, R8, R11, RZ ;  /* 0x0000000b080b9227 */ /* 0x020fe200078e00ff */
[----:B------:R-:W-:Y:S04]  /*51d0*/  @!P1 ISETP.NE.AND P0, PT, R10, 0x1, PT ;  /* 0x000000010a00980c */ /* 0x000fe80003f05270 */
[----:B---3--:R-:W-:Y:S02]  /*51e0*/  @!P1 SHF.R.U32.HI R9, RZ, R0, R11 ;  /* 0x00000000ff099219 */ /* 0x008fe4000001160b */
[----:B--2---:R-:W-:Y:S02]  /*51f0*/  @!P1 ISETP.NE.AND P2, PT, R3, 0x1, PT ;  /* 0x000000010300980c */ /* 0x004fe40003f45270 */
[----:B------:R-:W-:Y:S02]  /*5200*/  @!P1 SEL R9, R8, R9, !P0 ;  /* 0x0000000908099207 */ /* 0x000fe40004000000 */
[----:B------:R-:W-:Y:S02]  /*5210*/  ELECT P0, URZ, PT ;  /* 0x0000000000ff782f */ /* 0x000fe40003800000 */
[----:B------:R-:W-:Y:S05]  /*5220*/  @!P1 SEL R14, R13, R14, !P2 ;  /* 0x0000000e0d0e9207 */ /* 0x000fea0005000000 */
[----:B------:R-:W-:Y:S02]  /*5230*/  @!P1 IMAD.IADD R0, R9, 0x1, -R14 ;  /* 0x0000000109009824 */ /* 0x000fe400078e0a0e */
[----:B------:R-:W-:Y:S02]  /*5240*/  @!P1 IMAD.IADD R9, R14, 0x1, -R9 ;  /* 0x000000010e099824 */ /* 0x000fe400078e0a09 */
[----:B------:R-:W-:Y:S02]  /*5250*/  @!P1 IMAD R13, R0, R3, R13 ;  /* 0x00000003000d9224 */ /* 0x000fe400078e020d */
[----:B------:R-:W-:Y:S01]  /*5260*/  @!P1 IMAD R8, R9, R10, R8 ;  /* 0x0000000a09089224 */ /* 0x000fe200078e0208 */
[----:B-1----:R-:W-:Y:S06]  /*5270*/  @!P4 BRA `(.L_x_90) ;  /* 0x0000002c00ccc947 */ /* 0x002fec0003800000 */
.L_x_184:
[----:B------:R-:W-:Y:S02]  /*5280*/  PLOP3.LUT P5, PT, P5, P0, PT, 0xf2, 0x2f ;  /* 0x00000000002f781c */ /* 0x000fe40002fa1e72 */
[----:B------:R-:W-:Y:S02]  /*5290*/  LOP3.LUT R31, R31, 0x1, RZ, 0x3c, !PT ;  /* 0x000000011f1f7812 */ /* 0x000fe400078e3cff */
[----:B------:R-:W-:Y:S09]  /*52a0*/  LOP3.LUT R30, R30, 0x1, RZ, 0x3c, !PT ;  /* 0x000000011e1e7812 */ /* 0x000ff200078e3cff */
[----:B------:R-:W-:Y:S01]  /*52b0*/  VOTEU.ALL UP1, P5 ;  /* 0x0000000000ff7886 */ /* 0x000fe20002820000 */
[----:B------:R-:W-:Y:S01]  /*52c0*/  @!P5 IMAD.SHL.U32 R93, R93, 0x40, RZ ;  /* 0x000000405d5dd824 */ /* 0x000fe200078e00ff */
[----:B------:R-:W-:Y:S01]  /*52d0*/  @!P5 IADD3 R3, P0, PT, R32, 0x580, RZ ;  /* 0x000005802003d810 */ /* 0x000fe20007f1e0ff */
[----:B------:R-:W-:Y:S02]  /*52e0*/  @!P5 IMAD.SHL.U32 R95, R95, 0x40, RZ ;  /* 0x000000405f5fd824 */ /* 0x000fe400078e00ff */
[----:B------:R-:W2:Y:S01]  /*52f0*/  @!UP1 LDCU.128 UR4, c[0x0][0x980] ;  /* 0x00013000ff0497ac */ /* 0x000ea20008000c00 */
[----:B------:R-:W-:Y:S01]  /*5300*/  @!P5 R2UR UR10, R93 ;  /* 0x000000005d0ad2ca */ /* 0x000fe200000e0000 */
[----:B-1----:R-:W-:Y:S01]  /*5310*/  @!P5 IMAD.X R0, RZ, RZ, R33, P0 ;  /* 0x000000ffff00d224 */ /* 0x002fe200000e0621 */
[----:B------:R-:W-:Y:S01]  /*5320*/  @!P5 R2UR UR11, R95 ;  /* 0x000000005f0bd2ca */ /* 0x000fe200000e0000 */
[----:B------:R-:W-:Y:S02]  /*5330*/  IMAD.IADD R93, R8, 0x1, R79 ;  /* 0x00000001085d7824 */ /* 0x000fe400078e024f */
[----:B------:R-:W-:Y:S01]  /*5340*/  IMAD.IADD R95, R13, 0x1, R92 ;  /* 0x000000010d5f7824 */ /* 0x000fe200078e025c */
[----:B------:R-:W1:Y:S09]  /*5350*/  @!UP1 LDCU.64 UR8, c[0x0][0x990] ;  /* 0x00013200ff0897ac */ /* 0x000e720008000a00 */
[----:B--2---:R-:W-:Y:S02]  /*5360*/  UIMAD.WIDE.U32 UR12, UR11, UR5, URZ ;  /* 0x000000050b0c72a5 */ /* 0x004fe4000f8e00ff */
[----:B------:R-:W-:Y:S05]  /*5370*/  @!UP1 UISETP.NE.AND UP0, UPT, UR4, 0x1, UPT ;  /* 0x000000010400988c */ /* 0x000fea000bf05270 */
[----:B------:R-:W-:Y:S02]  /*5380*/  @!UP1 UMOV UR5, UR13 ;  /* 0x0000000d00059c82 */ /* 0x000fe40008000000 */
[----:B------:R-:W-:Y:S01]  /*5390*/  @!UP1 USHF.R.U32.HI UR5, URZ, UR6, UR5 ;  /* 0x00000006ff059299 */ /* 0x000fe20008011605 */
[----:B------:R-:W-:Y:S03]  /*53a0*/  @!P5 R2UR UR6, R3 ;  /* 0x000000000306d2ca */ /* 0x000fe600000e0000 */
[----:B------:R-:W-:Y:S02]  /*53b0*/  @!UP1 USEL UR12, UR11, UR5, !UP0 ;  /* 0x000000050b0c9287 */ /* 0x000fe4000c000000 */
[----:B------:R-:W-:Y:S01]  /*53c0*/  @!UP1 UISETP.NE.AND UP0, UPT, UR7, 0x1, UPT ;  /* 0x000000010700988c */ /* 0x000fe2000bf05270 */
[----:B------:R-:W-:Y:S01]  /*53d0*/  @!P5 R2UR UR5, R0 ;  /* 0x000000000005d2ca */ /* 0x000fe200000e0000 */
[----:B-1----:R-:W-:Y:S02]  /*53e0*/  UIMAD.WIDE.U32 UR18, UR12, UR8, URZ ;  /* 0x000000080c1272a5 */ /* 0x002fe4000f8e00ff */
[----:B------:R-:W-:Y:S04]  /*53f0*/  @!UP1 UIADD3 UR8, UPT, UPT, UR14, 0x400, URZ ;  /* 0x000004000e089890 */ /* 0x000fe8000fffe0ff */
[----:B------:R-:W-:Y:S01]  /*5400*/  IMAD.U32 R10, RZ, RZ, UR6 ;  /* 0x00000006ff0a7e24 */ /* 0x000fe2000f8e00ff */
[----:B------:R-:W-:Y:S01]  /*5410*/  @!UP1 UMOV UR13, UR19 ;  /* 0x00000013000d9c82 */ /* 0x000fe20008000000 */
[----:B------:R-:W-:Y:S02]  /*5420*/  @!UP1 UIADD3 UR6, UPT, UPT, -UR12, URZ, URZ ;  /* 0x000000ff0c069290 */ /* 0x000fe4000fffe1ff */
[----:B------:R-:W-:Y:S01]  /*5430*/  @!UP1 USHF.R.U32.HI UR9, URZ, UR9, UR13 ;  /* 0x00000009ff099299 */ /* 0x000fe2000801160d */
[----:B------:R-:W-:Y:S01]  /*5440*/  @!P5 R2UR UR18, R10 ;  /* 0x000000000a12d2ca */ /* 0x000fe200000e0000 */
[----:B------:R-:W-:Y:S01]  /*5450*/  IMAD.U32 R11, RZ, RZ, UR5 ;  /* 0x00000005ff0b7e24 */ /* 0x000fe2000f8e00ff */
[----:B------:R-:W-:Y:S02]  /*5460*/  @!UP1 UIMAD UR11, UR4, UR6, UR11 ;  /* 0x00000006040b92a4 */ /* 0x000fe4000f8e020b */
[----:B------:R-:W-:Y:S02]  /*5470*/  @!UP1 USEL UR13, UR12, UR9, !UP0 ;  /* 0x000000090c0d9287 */ /* 0x000fe4000c000000 */
[----:B------:R-:W-:Y:S01]  /*5480*/  @!P5 R2UR UR19, R11 ;  /* 0x000000000b13d2ca */ /* 0x000fe200000e0000 */
[----:B------:R-:W-:Y:S02]  /*5490*/  @!UP1 UIADD3 UR9, UPT, UPT, UR14, 0x1b0, URZ ;  /* 0x000001b00e099890 */ /* 0x000fe4000fffe0ff */
[----:B------:R-:W-:Y:S01]  /*54a0*/  @!UP1 UIADD3 UR5, UPT, UPT, -UR13, URZ, URZ ;  /* 0x000000ff0d059290 */ /* 0x000fe2000fffe1ff */
[----:B------:R-:W-:Y:S03]  /*54b0*/  VOTEU.ALL UP0, P5 ;  /* 0x0000000000ff7886 */ /* 0x000fe60002800000 */
[----:B------:R-:W-:Y:S02]  /*54c0*/  @!UP1 UIMAD UR12, UR7, UR5, UR12 ;  /* 0x00000005070c92a4 */ /* 0x000fe4000f8e020c */
[----:B------:R-:W-:Y:S04]  /*54d0*/  @!UP1 UPRMT UR5, URZ, 0x40, URZ ;  /* 0x00000040ff059896 */ /* 0x000fe800080000ff */
[----:B------:R-:W-:Y:S09]  /*54e0*/  @!UP1 UPRMT UR4, UR5, 0x5410, URZ ;  /* 0x0000541005049896 */ /* 0x000ff200080000ff */
[----:B------:R3:W-:Y:S01]  /*54f0*/  @!UP0 UTMALDG.4D.IM2COL [UR8], [UR18], UR4 ;  /* 0x00000008120083b4 */ /* 0x0007e20008058004 */
[----:B------:R3:W-:Y:S01]  /*5500*/  @!P5 SYNCS.ARRIVE.TRANS64.RED.A0TR RZ, [UR14+0x1b0], R28 ;  /* 0x0001b01cffffd9a7 */ /* 0x0007e2000830040e */
[----:B------:R-:W-:Y:S01]  /*5510*/  UPLOP3.LUT UP0, UPT, UPT, UPT, UPT, 0x80, 0x8 ;  /* 0x000000000008789c */ /* 0x000fe20003f0f070 */
[----:B------:R-:W-:Y:S01]  /*5520*/  SYNCS.ARRIVE.TRANS64.RED.A1T0 RZ, [UR48], RZ ;  /* 0x000000ffffff79a7 */ /* 0x000fe20008100430 */
[----:B------:R-:W-:Y:S09]  /*5530*/  @P3 BRA `(.L_x_91) ;  /* 0xfffffff400a03947 */ /* 0x000ff2000383ffff */
[----:B------:R-:W-:Y:S07]  /*5540*/  MOV R0, UR14 ;  /* 0x0000000e00007c02 */ /* 0x000fee0008000f00 */
.L_x_92:
[----:B-1----:R-:W-:-:S04]  /*5550*/  SHF.L.U32 R3, R31, 0x1f, RZ ;  /* 0x0000001f1f037819 */ /* 0x002fc800000006ff */
[----:B------:R1:W2:Y:S03]  /*5560*/  SYNCS.PHASECHK.TRANS64.TRYWAIT P0, [R0+URZ+0x1b8], R3 ;  /* 0x0001b803000075a7 */ /* 0x0002a600080011ff */
[----:B--2---:R-:W-:Y:S05]  /*5570*/  @!P0 NANOSLEEP.SYNCS 0x989680 ;  /* 0x009896800000895d */ /* 0x004fea0003900000 */
[----:B------:R-:W2:Y:S02]  /*5580*/  @!P0 SYNCS.PHASECHK.TRANS64 P0, [R0+URZ+0x1b8], R3 ;  /* 0x0001b803000085a7 */ /* 0x000ea400080010ff */
[----:B--23--:R-:W-:Y:S05]  /*5590*/  @P0 EXIT ;  /* 0x000000000000094d */ /* 0x00cfea0003800000 */
[----:B------:R-:W-:Y:S05]  /*55a0*/  BRA `(.L_x_92) ;  /* 0xfffffffc00e87947 */ /* 0x000fea000383ffff */
.L_x_83:
[----:B------:R-:W-:-:S06]  /*55b0*/  UISETP.GE.AND UP0, UPT, UR6, 0x4, UPT ;  /* 0x000000040600788c */ /* 0x000fcc000bf06270 */
[----:B------:R-:W-:-:S13]  /*55c0*/  PLOP3.LUT P0, PT, PT, PT, UP0, 0x80, 0x8 ;  /* 0x000000000008781c */ /* 0x000fda0003f0f008 */
[----:B------:R-:W-:Y:S05]  /*55d0*/  @!P0 EXIT ;  /* 0x000000000000894d */ /* 0x000fea0003800000 */
[----:B------:R-:W-:Y:S01]  /*55e0*/  BAR.SYNC.DEFER_BLOCKING 0x6, 0xa0 ;  /* 0x0182800000007b1d */ /* 0x000fe20000010000 */
[C---:B------:R-:W-:Y:S01]  /*55f0*/  IMAD.SHL.U32 R7, R99.reuse, 0x40, RZ ;  /* 0x0000004063077824 */ /* 0x040fe200078e00ff */
[----:B------:R-:W-:Y:S01]  /*5600*/  CS2R R100, SRZ ;  /* 0x0000000000647805 */ /* 0x000fe2000001ff00 */
[C---:B------:R-:W-:Y:S02]  /*5610*/  IMAD.SHL.U32 R0, R99.reuse, 0x2, RZ ;  /* 0x0000000263007824 */ /* 0x040fe400078e00ff */
[----:B------:R-:W-:Y:S01]  /*5620*/  IMAD.SHL.U32 R104, R99, 0x20, RZ ;  /* 0x0000002063687824 */ /* 0x000fe200078e00ff */
[----:B------:R-:W-:Y:S01]  /*5630*/  UMOV UR47, 0x400 ;  /* 0x00000400002f7882 */ /* 0x000fe20000000000 */
[----:B------:R-:W-:Y:S01]  /*5640*/  LOP3.LUT R3, R7, 0x180, RZ, 0xc0, !PT ;  /* 0x0000018007037812 */ /* 0x000fe200078ec0ff */
[----:B------:R-:W-:Y:S01]  /*5650*/  ULEA UR47, UR48, UR47, 0x18 ;  /* 0x0000002f302f7291 */ /* 0x000fe2000f8ec0ff */
[----:B------:R-:W1:Y:S01]  /*5660*/  LDC R97, c[0x0][0x370] ;  /* 0x0000dc00ff617b82 */ /* 0x000e620000000800 */
[----:B------:R-:W-:Y:S01]  /*5670*/  LOP3.LUT R104, R104, 0xc00, RZ, 0xc0, !PT ;  /* 0x00000c0068687812 */ /* 0x000fe200078ec0ff */
[----:B------:R-:W-:Y:S01]  /*5680*/  IMAD.SHL.U32 R5, R99, 0x8, RZ ;  /* 0x0000000863057824 */ /* 0x000fe200078e00ff */
[----:B------:R-:W-:Y:S01]  /*5690*/  LOP3.LUT R0, R3, 0x20, R0, 0xf8, !PT ;  /* 0x0000002003007812 */ /* 0x000fe200078ef800 */
[----:B------:R-:W-:Y:S01]  /*56a0*/  UIADD3 UR4, UPT, UPT, UR47, 0x1400, URZ ;  /* 0x000014002f047890 */ /* 0x000fe2000fffe0ff */
[----:B------:R-:W-:Y:S01]  /*56b0*/  LOP3.LUT R104, R104, 0x40, R7, 0xf8, !PT ;  /* 0x0000004068687812 */ /* 0x000fe200078ef807 */
[C---:B------:R-:W-:Y:S01]  /*56c0*/  IMAD.U32 R46, R99.reuse, 0x10000, RZ ;  /* 0x00010000632e7824 */ /* 0x040fe200078e00ff */
[----:B------:R-:W-:Y:S01]  /*56d0*/  LOP3.LUT R5, R0, 0x30, R5, 0x78, !PT ;  /* 0x0000003000057812 */ /* 0x000fe200078e7805 */
[----:B------:R-:W2:Y:S01]  /*56e0*/  LDC R42, c[0x0][0xb0c] ;  /* 0x0002c300ff2a7b82 */ /* 0x000ea20000000800 */
[----:B------:R-:W-:Y:S01]  /*56f0*/  LOP3.LUT R104, R104, 0x200, R7, 0xf8, !PT ;  /* 0x0000020068687812 */ /* 0x000fe200078ef807 */
[----:B------:R-:W-:Y:S01]  /*5700*/  IMAD.SHL.U32 R0, R99, 0x10, RZ ;  /* 0x0000001063007824 */ /* 0x000fe200078e00ff */
[----:B------:R-:W-:Y:S01]  /*5710*/  LOP3.LUT R46, R46, 0x600000, RZ, 0xc0, !PT ;  /* 0x006000002e2e7812 */ /* 0x000fe200078ec0ff */
[----:B------:R-:W-:Y:S01]  /*5720*/  IMAD.MOV.U32 R44, RZ, RZ, RZ ;  /* 0x000000ffff2c7224 */ /* 0x000fe200078e00ff */
[----:B------:R-:W-:Y:S01]  /*5730*/  LOP3.LUT R104, R104, R5, RZ, 0xfc, !PT ;  /* 0x0000000568687212 */ /* 0x000fe200078efcff */
[----:B------:R-:W-:Y:S01]  /*5740*/  IMAD.MOV.U32 R102, RZ, RZ, RZ ;  /* 0x000000ffff667224 */ /* 0x000fe200078e00ff */
[----:B------:R-:W4:Y:S01]  /*5750*/  LDS R2, [UR47+0x220] ;  /* 0x0002202fff027984 */ /* 0x000f220008000800 */
[----:B------:R-:W1:Y:S01]  /*5760*/  LDC R96, c[0x0][0xb20] ;  /* 0x0002c800ff607b82 */ /* 0x000e620000000800 */
[----:B------:R-:W-:Y:S01]  /*5770*/  LOP3.LUT R0, R0, 0x20, RZ, 0xc0, !PT ;  /* 0x0000002000007812 */ /* 0x000fe200078ec0ff */
[----:B------:R-:W-:Y:S01]  /*5780*/  VIADD R103, R104, UR47 ;  /* 0x0000002f68677c36 */ /* 0x000fe20008000000 */
[----:B------:R-:W1:Y:S01]  /*5790*/  LDCU.64 UR50, c[0x0][0x348] ;  /* 0x00006900ff3277ac */ /* 0x000e620008000a00 */
[----:B------:R-:W-:-:S03]  /*57a0*/  IMAD.U32 R108, RZ, RZ, UR4 ;  /* 0x00000004ff6c7e24 */ /* 0x000fc6000f8e00ff */
[----:B------:R-:W-:Y:S01]  /*57b0*/  IADD3 R103, PT, PT, -R0, 0x400, R103 ;  /* 0x0000040000677810 */ /* 0x000fe20007ffe167 */
[----:B------:R-:W1:Y:S01]  /*57c0*/  LDC R41, c[0x0][0xb30] ;  /* 0x0002cc00ff297b82 */ /* 0x000e620000000800 */
[----:B------:R-:W1:Y:S01]  /*57d0*/  LDCU.64 UR36, c[0x0][0x888] ;  /* 0x00011100ff2477ac */ /* 0x000e620008000a00 */
[----:B------:R-:W1:Y:S06]  /*57e0*/  LDCU.64 UR42, c[0x0][0x890] ;  /* 0x00011200ff2a77ac */ /* 0x000e6c0008000a00 */
[----:B------:R-:W1:Y:S01]  /*57f0*/  LDC.64 R80, c[0x0][0xb10] ;  /* 0x0002c400ff507b82 */ /* 0x000e620000000a00 */
[----:B------:R-:W1:Y:S01]  /*5800*/  LDCU.64 UR40, c[0x0][0x8b0] ;  /* 0x00011600ff2877ac */ /* 0x000e620008000a00 */
[----:B------:R-:W1:Y:S06]  /*5810*/  LDCU.64 UR38, c[0x0][0x8a8] ;  /* 0x00011500ff2677ac */ /* 0x000e6c0008000a00 */
[----:B------:R-:W1:Y:S01]  /*5820*/  LDC.64 R38, c[0x0][0xb18] ;  /* 0x0002c600ff267b82 */ /* 0x000e620000000a00 */
[----:B------:R-:W-:-:S07]  /*5830*/  UIADD3 UR46, UPT, UPT, UR47, 0x400, URZ ;  /* 0x000004002f2e7890 */ /* 0x000fce000fffe0ff */
[----:B------:R-:W1:Y:S01]  /*5840*/  LDC.64 R36, c[0x0][0xb28] ;  /* 0x0002ca00ff247b82 */ /* 0x000e620000000a00 */
[C---:B----4-:R-:W-:Y:S01]  /*5850*/  VIADD R3, R2.reuse, 0x40 ;  /* 0x0000004002037836 */ /* 0x050fe20000000000 */
[----:B------:R-:W-:-:S06]  /*5860*/  LOP3.LUT R2, R2, 0xffff, RZ, 0xc0, !PT ;  /* 0x0000ffff02027812 */ /* 0x000fcc00078ec0ff */
[----:B------:R-:W4:Y:S01]  /*5870*/  LDC.64 R86, c[0x0][0xa80] ;  /* 0x0002a000ff567b82 */ /* 0x000f220000000a00 */
[----:B------:R-:W-:-:S05]  /*5880*/  LOP3.LUT R3, R3, 0xffff, RZ, 0xc0, !PT ;  /* 0x0000ffff03037812 */ /* 0x000fca00078ec0ff */
[----:B------:R1:W-:Y:S02]  /*5890*/  STL.64 [R1], R2 ;  /* 0x0000000201007387 */ /* 0x0003e40000100a00 */
[----:B------:R-:W1:Y:S08]  /*58a0*/  LDC.64 R84, c[0x0][0xa88] ;  /* 0x0002a200ff547b82 */ /* 0x000e700000000a00 */
[----:B------:R-:W1:Y:S08]  /*58b0*/  LDC.64 R82, c[0x0][0xa90] ;  /* 0x0002a400ff527b82 */ /* 0x000e700000000a00 */
[----:B--2---:R-:W1:Y:S02]  /*58c0*/  LDC R98, c[0x0][0x374] ;  /* 0x0000dd00ff627b82 */ /* 0x004e640000000800 */
.L_x_110:
[----:B-1----:R-:W-:Y:S04]  /*58d0*/  SHF.L.U32 R3, R101, 0x1f, RZ ;  /* 0x0000001f65037819 */ /* 0x002fe800000006ff */
[----:B------:R-:W1:Y:S02]  /*58e0*/  SYNCS.PHASECHK.TRANS64.TRYWAIT P0, [UR47+0x1d0], R3 ;  /* 0x0001d003ff0075a7 */ /* 0x000e64000800112f */
[----:B-12---:R-:W-:Y:S05]  /*58f0*/  @!P0 BRA `(.L_x_93) ;  /* 0x0000002800448947 */ /* 0x006fea0003800000 */
.L_x_186:
[----:B------:R-:W2:Y:S01]  /*5900*/  LDC.64 R12, c[0x0][0xb10] ;  /* 0x0002c400ff0c7b82 */ /* 0x000ea20000000a00 */
[----:B------:R-:W4:Y:S01]  /*5910*/  LDS.128 R20, [UR47+0x210] ;  /* 0x0002102fff147984 */ /* 0x000f220008000c00 */
[----:B------:R-:W-:Y:S01]  /*5920*/  UIADD3 UR4, UPT, UPT, UR47, 0x1d8, URZ ;  /* 0x000001d82f047890 */ /* 0x000fe2000fffe0ff */
[----:B-1----:R-:W-:Y:S01]  /*5930*/  IMAD R0, R44, 0x4, R1 ;  /* 0x000000042c007824 */ /* 0x002fe200078e0201 */
[----:B------:R-:W-:Y:S04]  /*5940*/  ISETP.NE.AND P1, PT, R41, 0x1, PT ;  /* 0x000000012900780c */ /* 0x000fe80003f25270 */
[----:B------:R-:W1:Y:S01]  /*5950*/  LDC.64 R10, c[0x0][0xb18] ;  /* 0x0002c600ff0a7b82 */ /* 0x000e620000000a00 */
[----:B------:R-:W-:Y:S01]  /*5960*/  UPRMT UR4, URZ, 0x654, UR4 ;  /* 0x00000654ff047896 */ /* 0x000fe20008000004 */
[----:B---3--:R-:W-:Y:S01]  /*5970*/  ISETP.GE.AND P0, PT, R40, 0x1, PT ;  /* 0x000000012800780c */ /* 0x008fe20003f06270 */
[----:B------:R-:W-:Y:S01]  /*5980*/  @!PT LDS RZ, [RZ] ;  /* 0x00000000fffff984 */ /* 0x000fe20000000800 */
[----:B------:R-:W-:Y:S01]  /*5990*/  @!PT LDS RZ, [RZ] ;  /* 0x00000000fffff984 */ /* 0x000fe20000000800 */
[----:B------:R-:W-:Y:S01]  /*59a0*/  @!PT LDS RZ, [RZ] ;  /* 0x00000000fffff984 */ /* 0x000fe20000000800 */
[----:B------:R-:W-:Y:S01]  /*59b0*/  @!PT LDS RZ, [RZ] ;  /* 0x00000000fffff984 */ /* 0x000fe20000000800 */
[----:B------:R3:W-:Y:S06]  /*59c0*/  MEMBAR.ALL.CTA ;  /* 0x0000000000007992 */ /* 0x0007ec0000008000 */
[----:B---3--:R-:W3:Y:S01]  /*59d0*/  FENCE.VIEW.ASYNC.S ;  /* 0x00000000000073c6 */ /* 0x008ee20000000000 */
[----:B------:R-:W1:Y:S08]  /*59e0*/  @!P1 LDC R14, c[0x0][0xb20] ;  /* 0x0002c800ff0e9b82 */ /* 0x000e700000000800 */
[----:B------:R-:W1:Y:S01]  /*59f0*/  @!P1 LDC R9, c[0x0][0xb0c] ;  /* 0x0002c300ff099b82 */ /* 0x000e620000000800 */
[----:B---3--:R-:W-:Y:S01]  /*5a00*/  SYNCS.ARRIVE.TRANS64.RED.A1T0 RZ, [UR4], RZ ;  /* 0x000000ffffff79a7 */ /* 0x008fe20008100404 */
[----:B------:R3:W5:Y:S01]  /*5a10*/  LDL R17, [R0] ;  /* 0x0000000000117983 */ /* 0x0007620000100800 */
[----:B----4-:R-:W-:Y:S04]  /*5a20*/  LOP3.LUT P4, RZ, R22, 0x1, RZ, 0xc0, !PT ;  /* 0x0000000116ff7812 */ /* 0x010fe8000788c0ff */
[----:B------:R-:W-:Y:S09]  /*5a30*/  P2R R109, PR, RZ, 0x10 ;  /* 0x00000010ff6d7803 */ /* 0x000ff20000000000 */
[----:B------:R-:W-:Y:S02]  /*5a40*/  @P4 MOV R45, R20 ;  /* 0x00000014002d4202 */ /* 0x000fe40000000f00 */
[----:B------:R-:W-:Y:S01]  /*5a50*/  @P4 LOP3.LUT R43, R21, 0xffff, RZ, 0xc0, !PT ;  /* 0x0000ffff152b4812 */ /* 0x000fe200078ec0ff */
[----:B--23--:R-:W-:Y:S06]  /*5a60*/  @!P0 BRA `(.L_x_94) ;  /* 0x0000000000a48947 */ /* 0x00cfec0003800000 */
        /* <DEDUP_REMOVED lines=8> */
[----:B------:R-:W-:Y:S01]  /*5af0*/  SEL R3, R98, R25, !P0 ;  /* 0x0000001962037207 */ /* 0x000fe20004000000 */
[----:B------:R-:W-:Y:S01]  /*5b00*/  IMAD.HI.U32 R25, R43, R39, RZ ;  /* 0x000000272b197227 */ /* 0x000fe200078e00ff */
[----:B------:R-:W-:Y:S02]  /*5b10*/  SEL R7, R97, R16, !P3 ;  /* 0x0000001061077207 */ /* 0x000fe40005800000 */
[----:B------:R-:W-:Y:S01]  /*5b20*/  SHF.R.U32.HI R24, RZ, R81, R24 ;  /* 0x00000051ff187219 */ /* 0x000fe20000011618 */
[-C--:B------:R-:W-:Y:S04]  /*5b30*/  IMAD.HI.U32 R16, R3, R36.reuse, RZ ;  /* 0x0000002403107227 */ /* 0x080fe800078e00ff */
[----:B------:R-:W-:Y:S01]  /*5b40*/  IMAD.HI.U32 R18, R7, R36, RZ ;  /* 0x0000002407127227 */ /* 0x000fe200078e00ff */
[-C--:B------:R-:W-:Y:S02]  /*5b50*/  @P2 SHF.R.U32.HI R3, RZ, R37.reuse, R16 ;  /* 0x00000025ff032219 */ /* 0x080fe40000011610 */
[----:B------:R-:W-:Y:S02]  /*5b60*/  SHF.R.U32.HI R16, RZ, R96, R25 ;  /* 0x00000060ff107219 */ /* 0x000fe40000011619 */
[----:B------:R-:W-:Y:S01]  /*5b70*/  @P2 SHF.R.U32.HI R7, RZ, R37, R18 ;  /* 0x00000025ff072219 */ /* 0x000fe20000011612 */
[C---:B------:R-:W-:Y:S01]  /*5b80*/  IMAD R2, R40.reuse, R3, RZ ;  /* 0x0000000328027224 */ /* 0x040fe200078e02ff */
[----:B------:R-:W-:Y:S02]  /*5b90*/  SEL R5, R43, R16, !P0 ;  /* 0x000000102b057207 */ /* 0x000fe40004000000 */
[----:B------:R-:W-:Y:S01]  /*5ba0*/  SEL R3, R45, R24, !P3 ;  /* 0x000000182d037207 */ /* 0x000fe20005800000 */
[----:B------:R-:W-:Y:S01]  /*5bb0*/  IMAD R4, R40, R7, RZ ;  /* 0x0000000728047224 */ /* 0x000fe200078e02ff */
[C---:B------:R-:W-:Y:S01]  /*5bc0*/  ISETP.GE.AND P0, PT, R5.reuse, R2, PT ;  /* 0x000000020500720c */ /* 0x040fe20003f06270 */
[----:B------:R-:W-:Y:S03]  /*5bd0*/  IMAD.HI.U32 R6, R5, R36, RZ ;  /* 0x0000002405067227 */ /* 0x000fe600078e00ff */
[----:B------:R-:W-:Y:S01]  /*5be0*/  ISETP.GE.OR P0, PT, R3, R4, P0 ;  /* 0x000000040300720c */ /* 0x000fe20000706670 */
[----:B------:R-:W-:Y:S01]  /*5bf0*/  IMAD.MOV R4, RZ, RZ, -R3 ;  /* 0x000000ffff047224 */ /* 0x000fe200078e0a03 */
[-C--:B------:R-:W-:Y:S03]  /*5c00*/  SHF.R.U32.HI R6, RZ, R37.reuse, R6 ;  /* 0x00000025ff067219 */ /* 0x080fe60000011606 */
[----:B------:R-:W-:Y:S01]  /*5c10*/  IMAD R45, R42, R4, R45 ;  /* 0x000000042a2d7224 */ /* 0x000fe200078e022d */
[----:B------:R-:W-:Y:S05]  /*5c20*/  SEL R15, R5, R6, !P2 ;  /* 0x00000006050f7207 */ /* 0x000fea0005000000 */
[----:B------:R-:W-:Y:S02]  /*5c30*/  IMAD.MOV R6, RZ, RZ, -R15 ;  /* 0x000000ffff067224 */ /* 0x000fe400078e0a0f */
[C---:B------:R-:W-:Y:S04]  /*5c40*/  @!P0 IMAD.HI.U32 R2, R3.reuse, R36, RZ ;  /* 0x0000002403028227 */ /* 0x040fe800078e00ff */
[----:B------:R-:W-:Y:S01]  /*5c50*/  IMAD R6, R40, R6, R5 ;  /* 0x0000000628067224 */ /* 0x000fe200078e0205 */
[----:B------:R-:W-:Y:S04]  /*5c60*/  @!P0 SHF.R.U32.HI R2, RZ, R37, R2 ;  /* 0x00000025ff028219 */ /* 0x000fe80000011602 */
[----:B------:R-:W-:Y:S02]  /*5c70*/  @!P0 SEL R0, R3, R2, !P2 ;  /* 0x0000000203008207 */ /* 0x000fe40005000000 */
[----:B------:R-:W-:Y:S02]  /*5c80*/  IADD3 R2, PT, PT, -R5, RZ, RZ ;  /* 0x000000ff05027210 */ /* 0x000fe40007ffe1ff */
[----:B------:R-:W-:Y:S01]  /*5c90*/  @!P0 IADD3 R8, PT, PT, R15, -R0, RZ ;  /* 0x800000000f088210 */ /* 0x000fe20007ffe0ff */
[----:B------:R-:W-:Y:S02]  /*5ca0*/  @!P0 IMAD R0, R7, R6, R0 ;  /* 0x0000000607008224 */ /* 0x000fe400078e0200 */
[----:B------:R-:W-:Y:S02]  /*5cb0*/  IMAD R43, R38, R2, R43 ;  /* 0x00000002262b7224 */ /* 0x000fe400078e022b */
[----:B------:R-:W-:Y:S02]  /*5cc0*/  @!P0 IMAD R5, R8, R40, R3 ;  /* 0x0000002808058224 */ /* 0x000fe400078e0203 */
[----:B------:R-:W-:Y:S04]  /*5cd0*/  @!P0 IMAD.MOV.U32 R3, RZ, RZ, R0 ;  /* 0x000000ffff038224 */ /* 0x000fe800078e0000 */
[----:B------:R-:W-:Y:S02]  /*5ce0*/  IMAD R45, R3, R42, R45 ;  /* 0x0000002a032d7224 */ /* 0x000fe400078e022d */
[----:B------:R-:W-:Y:S07]  /*5cf0*/  IMAD R43, R5, R38, R43 ;  /* 0x00000026052b7224 */ /* 0x000fee00078e022b */
.L_x_94:
[----:B------:R-:W-:Y:S01]  /*5d00*/  @!P1 IMAD.HI.U32 R0, R45, R12, RZ ;  /* 0x0000000c2d009227 */ /* 0x000fe200078e00ff */
[----:B-1----:R-:W-:Y:S01]  /*5d10*/  @!P1 ISETP.NE.AND P0, PT, R10, 0x1, PT ;  /* 0x000000010a00980c */ /* 0x002fe20003f05270 */
[----:B------:R-:W-:Y:S01]  /*5d20*/  ULOP3.LUT UP0, URZ, UR46, 0x1b0, URZ, 0xc0, !UPT ;  /* 0x000001b02eff7892 */ /* 0x000fe2000f80c0ff */
[----:B------:R-:W-:Y:S01]  /*5d30*/  @!P1 ISETP.NE.AND P2, PT, R9, 0x1, PT ;  /* 0x000000010900980c */ /* 0x000fe20003f45270 */
[----:B------:R-:W-:Y:S01]  /*5d40*/  @!P1 IMAD.HI.U32 R3, R43, R11, RZ ;  /* 0x0000000b2b039227 */ /* 0x000fe200078e00ff */
[----:B------:R-:W-:Y:S02]  /*5d50*/  @!P1 SHF.R.U32.HI R0, RZ, R13, R0 ;  /* 0x0000000dff009219 */ /* 0x000fe40000011600 */
[----:B------:R-:W-:Y:S02]  /*5d60*/  @P4 SHF.R.U32.HI R107, RZ, 0x10, R21 ;  /* 0x00000010ff6b4819 */ /* 0x000fe40000011615 */
[----:B------:R-:W-:Y:S02]  /*5d70*/  @!P1 SHF.R.U32.HI R2, RZ, R14, R3 ;  /* 0x0000000eff029219 */ /* 0x000fe40000011603 */
[----:B------:R-:W-:Y:S02]  /*5d80*/  @!P1 SEL R3, R45, R0, !P2 ;  /* 0x000000002d039207 */ /* 0x000fe40005000000 */
[----:B------:R-:W-:Y:S05]  /*5d90*/  @!P1 SEL R2, R43, R2, !P0 ;  /* 0x000000022b029207 */ /* 0x000fea0004000000 */
[----:B------:R-:W-:Y:S02]  /*5da0*/  @!P1 IMAD.IADD R0, R2, 0x1, -R3 ;  /* 0x0000000102009824 */ /* 0x000fe400078e0a03 */
[----:B------:R-:W-:Y:S02]  /*5db0*/  @!P1 IMAD.IADD R2, R3, 0x1, -R2 ;  /* 0x0000000103029824 */ /* 0x000fe400078e0a02 */
[----:B------:R-:W-:Y:S02]  /*5dc0*/  @!P1 IMAD R45, R0, R9, R45 ;  /* 0x00000009002d9224 */ /* 0x000fe400078e022d */
[----:B------:R-:W-:Y:S01]  /*5dd0*/  @!P1 IMAD R43, R2, R10, R43 ;  /* 0x0000000a022b9224 */ /* 0x000fe200078e022b */
[----:B------:R-:W-:Y:S06]  /*5de0*/  BRA.U !UP0, `(.L_x_95) ;  /* 0x0000000108407547 */ /* 0x000fec000b800000 */
[----:B------:R-:W1:Y:S01]  /*5df0*/  LDCU.64 UR8, c[0x4][0x80] ;  /* 0x01001000ff0877ac */ /* 0x000e620008000a00 */
[----:B------:R-:W-:Y:S01]  /*5e00*/  MOV R3, 0x0 ;  /* 0x0000000000037802 */ /* 0x000fe20000000f00 */
[----:B------:R-:W-:Y:S02]  /*5e10*/  HFMA2 R12, -RZ, RZ, 0, 5.9604644775390625e-08 ;  /* 0x00000001ff0c7431 */ /* 0x000fe400000001ff */
[----:B------:R-:W-:Y:S02]  /*5e20*/  IMAD.MOV.U32 R8, RZ, RZ, 0x70 ;  /* 0x00000070ff087424 */ /* 0x000fe400078e00ff */
[----:B------:R-:W-:Y:S01]  /*5e30*/  IMAD.MOV.U32 R13, RZ, RZ, RZ ;  /* 0x000000ffff0d7224 */ /* 0x000fe200078e00ff */
[----:B------:R-:W2:Y:S01]  /*5e40*/  LDCU.64 UR6, c[0x4][0x88] ;  /* 0x01001100ff0677ac */ /* 0x000ea20008000a00 */
[----:B------:R-:W3:Y:S01]  /*5e50*/  LDC.64 R2, c[0x4][R3] ;  /* 0x0100000003027b82 */ /* 0x000ee20000000a00 */
[----:B------:R-:W4:Y:S01]  /*5e60*/  LDCU.64 UR4, c[0x4][0x8] ;  /* 0x01000100ff0477ac */ /* 0x000f220008000a00 */
[----:B-1----:R-:W-:Y:S01]  /*5e70*/  MOV R5, UR9 ;  /* 0x0000000900057c02 */ /* 0x002fe20008000f00 */
[----:B------:R-:W-:Y:S01]  /*5e80*/  IMAD.U32 R4, RZ, RZ, UR8 ;  /* 0x00000008ff047e24 */ /* 0x000fe2000f8e00ff */
[----:B--2---:R-:W-:Y:S01]  /*5e90*/  MOV R7, UR7 ;  /* 0x0000000700077c02 */ /* 0x004fe20008000f00 */
[----:B------:R-:W-:Y:S01]  /*5ea0*/  IMAD.U32 R6, RZ, RZ, UR6 ;  /* 0x00000006ff067e24 */ /* 0x000fe2000f8e00ff */
[----:B----4-:R-:W-:Y:S01]  /*5eb0*/  MOV R11, UR5 ;  /* 0x00000005000b7c02 */ /* 0x010fe20008000f00 */
[----:B------:R-:W-:Y:S02]  /*5ec0*/  IMAD.U32 R10, RZ, RZ, UR4 ;  /* 0x00000004ff0a7e24 */ /* 0x000fe4000f8e00ff */
[----:B------:R-:W-:Y:S07]  /*5ed0*/  LEPC R20, `(.L_x_95) ;  /* 0x000000001014794e */ /* 0x000fee0000000000 */
[----:B---3-5:R-:W-:Y:S05]  /*5ee0*/  CALL.ABS.NOINC R2 ;  /* 0x0000000002007343 */ /* 0x028fea0003c00000 */
.L_x_95:
[----:B------:R-:W-:Y:S01]  /*5ef0*/  LOP3.LUT P0, RZ, R108, 0x1b0, RZ, 0xc0, !PT ;  /* 0x000001b06cff7812 */ /* 0x000fe2000780c0ff */
[----:B------:R-:W-:Y:S11]  /*5f00*/  BSSY.RECONVERGENT B6, `(.L_x_96) ;  /* 0x0000013000067945 */ /* 0x000ff60003800200 */
[----:B------:R-:W-:Y:S01]  /*5f10*/  @!UPT UIADD3 URZ, UPT, UPT, URZ, URZ, URZ ;  /* 0x000000fffffff290 */ /* 0x000fe2000fffe0ff */
[----:B------:R-:W-:Y:S05]  /*5f20*/  @!P0 BRA `(.L_x_97) ;  /* 0x0000000000408947 */ /* 0x000fea0003800000 */
        /* <DEDUP_REMOVED lines=16> */
.L_x_97:
[----:B------:R-:W-:Y:S05]  /*6030*/  BSYNC.RECONVERGENT B6 ;  /* 0x0000000000067941 */ /* 0x000fea0003800200 */
.L_x_96:
[----:B------:R-:W-:Y:S01]  /*6040*/  ISETP.NE.AND P6, PT, R106, RZ, PT ;  /* 0x000000ff6a00720c */ /* 0x000fe20003fc5270 */
[----:B------:R-:W-:Y:S01]  /*6050*/  UISETP.NE.U32.AND UP0, UPT, UR40, URZ, UPT ;  /* 0x000000ff2800728c */ /* 0x000fe2000bf05070 */
[----:B------:R-:W-:Y:S02]  /*6060*/  ISETP.NE.U32.AND P2, PT, RZ, UR42, PT ;  /* 0x0000002aff007c0c */ /* 0x000fe4000bf45070 */
[----:B------:R-:W-:Y:S01]  /*6070*/  PLOP3.LUT P0, PT, PT, PT, PT, 0x8, 0x80 ;  /* 0x000000000080781c */ /* 0x000fe20003f0e170 */
[----:B------:R-:W-:Y:S01]  /*6080*/  UISETP.NE.AND.EX UP0, UPT, UR41, URZ, UPT, UP0 ;  /* 0x000000ff2900728c */ /* 0x000fe2000bf05300 */
[----:B------:R-:W-:Y:S07]  /*6090*/  ISETP.NE.AND.EX P2, PT, RZ, UR43, PT, P2 ;  /* 0x0000002bff007c0c */ /* 0x000fee000bf45320 */
[----:B------:R-:W1:Y:S01]  /*60a0*/  @P6 LDC.64 R2, c[0x0][0x888] ;  /* 0x00022200ff026b82 */ /* 0x000e620000000a00 */
[----:B------:R-:W-:Y:S02]  /*60b0*/  @P6 PLOP3.LUT P0, PT, P2, PT, PT, 0x80, 0x8 ;  /* 0x000000000008681c */ /* 0x000fe4000170f070 */
[----:B-1----:R-:W-:Y:S04]  /*60c0*/  @P6 ISETP.NE.U32.AND P1, PT, R2, RZ, PT ;  /* 0x000000ff0200620c */ /* 0x002fe80003f25070 */
[----:B------:R-:W-:Y:S01]  /*60d0*/  @P6 ISETP.NE.AND.EX P1, PT, R3, RZ, PT, P1 ;  /* 0x000000ff0300620c */ /* 0x000fe20003f25310 */
[----:B------:R-:W-:Y:S01]  /*60e0*/  @!UPT UIADD3 URZ, UPT, UPT, URZ, URZ, URZ ;  /* 0x000000fffffff290 */ /* 0x000fe2000fffe0ff */
[----:B------:R-:W-:Y:S11]  /*60f0*/  @!P2 BRA `(.L_x_98) ;  /* 0x00000000002ca947 */ /* 0x000ff60003800000 */
[----:B------:R-:W-:Y:S01]  /*6100*/  ISETP.NE.U32.AND P3, PT, RZ, UR36, PT ;  /* 0x00000024ff007c0c */ /* 0x000fe2000bf65070 */
[----:B------:R-:W-:Y:S03]  /*6110*/  IMAD.MOV.U32 R94, RZ, RZ, 0x1 ;  /* 0x00000001ff5e7424 */ /* 0x000fe600078e00ff */
[----:B------:R-:W-:Y:S11]  /*6120*/  ISETP.NE.AND.EX P3, PT, RZ, UR37, PT, P3 ;  /* 0x00000025ff007c0c */ /* 0x000ff6000bf65330 */
[----:B------:R-:W-:Y:S02]  /*6130*/  @!UPT UIADD3 URZ, UPT, UPT, URZ, URZ, URZ ;  /* 0x000000fffffff290 */ /* 0x000fe4000fffe0ff */
[----:B------:R-:W1:Y:S01]  /*6140*/  @P3 LDC.64 R2, c[0x0][0x888] ;  /* 0x00022200ff023b82 */ /* 0x000e620000000a00 */
[----:B------:R-:W-:Y:S04]  /*6150*/  @P3 IMAD R0, R19, UR42, RZ ;  /* 0x0000002a13003c24 */ /* 0x000fe8000f8e02ff */
[----:B-1----:R-:W-:Y:S04]  /*6160*/  @P3 IMAD.WIDE R2, R0, 0x4, R2 ;  /* 0x0000000400023825 */ /* 0x002fe800078e0202 */
[----:B------:R-:W-:Y:S01]  /*6170*/  HFMA2 R0, -RZ, RZ, 0, 5.9604644775390625e-08 ;  /* 0x00000001ff007431 */ /* 0x000fe200000001ff */
[----:B-----5:R1:W5:Y:S04]  /*6180*/  @P3 LDG.E R49, desc[UR44][R2.64] ;  /* 0x0000002c02313981 */ /* 0x020368000c1e1900 */
[----:B------:R-:W-:Y:S01]  /*6190*/  @!P3 PRMT R94, R0, 0x7610, R94 ;  /* 0x00007610005eb816 */ /* 0x000fe2000000005e */
[----:B-1----:R-:W2:Y:S06]  /*61a0*/  @!P3 LDC R49, c[0x0][0x880] ;  /* 0x00022000ff31bb82 */ /* 0x002eac0000000800 */
.L_x_98:
[----:B------:R-:W-:Y:S05]  /*61b0*/  BRA.U !UP0, `(.L_x_99) ;  /* 0x0000000108207547 */ /* 0x000fea000b800000 */
[----:B------:R-:W-:Y:S04]  /*61c0*/  ISETP.NE.U32.AND P3, PT, RZ, UR38, PT ;  /* 0x00000026ff007c0c */ /* 0x000fe8000bf65070 */
[----:B------:R-:W-:Y:S11]  /*61d0*/  ISETP.NE.AND.EX P3, PT, RZ, UR39, PT, P3 ;  /* 0x00000027ff007c0c */ /* 0x000ff6000bf65330 */
[----:B------:R-:W-:Y:S02]  /*61e0*/  @!UPT UIADD3 URZ, UPT, UPT, URZ, URZ, URZ ;  /* 0x000000fffffff290 */ /* 0x000fe4000fffe0ff */
[----:B------:R-:W1:Y:S01]  /*61f0*/  @P3 LDC.64 R2, c[0x0][0x8a8] ;  /* 0x00022a00ff023b82 */ /* 0x000e620000000a00 */
[----:B------:R-:W-:Y:S04]  /*6200*/  @P3 IMAD R5, R19, UR40, RZ ;  /* 0x0000002813053c24 */ /* 0x000fe8000f8e02ff */
[----:B-1----:R-:W-:Y:S05]  /*6210*/  @P3 IMAD.WIDE R2, R5, 0x4, R2 ;  /* 0x0000000405023825 */ /* 0x002fea00078e0202 */
[----:B-----5:R1:W5:Y:S02]  /*6220*/  @P3 LDG.E R47, desc[UR44][R2.64] ;  /* 0x0000002c022f3981 */ /* 0x020364000c1e1900 */
[----:B-1----:R-:W3:Y:S02]  /*6230*/  @!P3 LDC R47, c[0x0][0x8a0] ;  /* 0x00022800ff2fbb82 */ /* 0x002ee40000000800 */
.L_x_99:
[----:B--2--5:R-:W-:Y:S01]  /*6240*/  @P6 FSETP.NEU.AND P3, PT, R49, RZ, PT ;  /* 0x000000ff3100620b */ /* 0x024fe20003f6d000 */
[----:B------:R-:W-:Y:S01]  /*6250*/  BSSY B1, `(.L_x_100) ;  /* 0x0000036000017945 */ /* 0x000fe20003800000 */
[----:B------:R-:W-:Y:S01]  /*6260*/  @P6 SEL R5, RZ, 0xffffffff, P1 ;  /* 0xffffffffff056807 */ /* 0x000fe20000800000 */
[----:B------:R-:W-:Y:S01]  /*6270*/  IMAD.IADD R32, R46, 0x1, R17 ;  /* 0x000000012e207824 */ /* 0x000fe200078e0211 */
[----:B------:R-:W-:Y:S02]  /*6280*/  @P6 SEL R0, RZ, 0xffffffff, P3 ;  /* 0xffffffffff006807 */ /* 0x000fe40001800000 */
[----:B------:R-:W-:Y:S02]  /*6290*/  CS2R R54, SRZ ;  /* 0x0000000000367805 */ /* 0x000fe4000001ff00 */
[----:B------:R-:W-:Y:S02]  /*62a0*/  @P6 LOP3.LUT P1, RZ, R94, 0xff, RZ, 0xc0, !PT ;  /* 0x000000ff5eff6812 */ /* 0x000fe4000782c0ff */
[----:B------:R-:W-:Y:S02]  /*62b0*/  CS2R R52, SRZ ;  /* 0x0000000000347805 */ /* 0x000fe4000001ff00 */
[----:B------:R-:W-:Y:S02]  /*62c0*/  LEA R88, R44, UR47, 0x3 ;  /* 0x0000002f2c587c11 */ /* 0x000fe4000f8e18ff */
[----:B------:R-:W-:Y:S02]  /*62d0*/  CS2R R58, SRZ ;  /* 0x00000000003a7805 */ /* 0x000fe4000001ff00 */
[----:B------:R-:W-:Y:S02]  /*62e0*/  @P0 SEL R0, R5, R0, !P1 ;  /* 0x0000000005000207 */ /* 0x000fe40004800000 */
[----:B------:R-:W-:Y:S02]  /*62f0*/  CS2R R56, SRZ ;  /* 0x0000000000387805 */ /* 0x000fe4000001ff00 */
[----:B------:R-:W-:Y:S02]  /*6300*/  SHF.L.U32 R3, R102, 0x1f, RZ ;  /* 0x0000001f66037819 */ /* 0x000fe400000006ff */
[----:B------:R-:W-:Y:S02]  /*6310*/  @P6 LOP3.LUT R0, R0, 0x1, RZ, 0xc0, !PT ;  /* 0x0000000100006812 */ /* 0x000fe400078ec0ff */
[----:B------:R-:W-:Y:S02]  /*6320*/  PLOP3.LUT P4, PT, PT, PT, PT, 0x8, 0x80 ;  /* 0x000000000080781c */ /* 0x000fe40003f8e170 */
[----:B------:R-:W-:Y:S11]  /*6330*/  ISETP.NE.U32.OR P1, PT, R0, 0x1, !P6 ;  /* 0x000000010000780c */ /* 0x000ff60007725470 */
[----:B------:R-:W-:Y:S02]  /*6340*/  @!UPT UIADD3 URZ, UPT, UPT, URZ, URZ, URZ ;  /* 0x000000fffffff290 */ /* 0x000fe4000fffe0ff */
[----:B------:R-:W-:Y:S04]  /*6350*/  @P1 SHF.L.U32 R2, R100, 0x1f, RZ ;  /* 0x0000001f64021819 */ /* 0x000fe800000006ff */
[----:B------:R-:W1:Y:S01]  /*6360*/  @P1 SYNCS.PHASECHK.TRANS64.TRYWAIT P0, [UR47+0x1b0], R2 ;  /* 0x0001b002ff0015a7 */ /* 0x000e62000800112f */
[----:B------:R2:W4:Y:S01]  /*6370*/  SYNCS.PHASECHK.TRANS64.TRYWAIT P3, [R88+URZ+0x1e0], R3 ;  /* 0x0001e003580075a7 */ /* 0x00052200080611ff */
[----:B-1----:R-:W-:Y:S01]  /*6380*/  @P1 PLOP3.LUT P4, PT, P0, PT, PT, 0x8, 0x80 ;  /* 0x000000000080181c */ /* 0x002fe2000078e170 */
[----:B------:R-:W-:Y:S01]  /*6390*/  @!UPT UIADD3 URZ, UPT, UPT, URZ, URZ, URZ ;  /* 0x000000fffffff290 */ /* 0x000fe2000fffe0ff */
[----:B--2-4-:R-:W-:Y:S11]  /*63a0*/  @!P1 BRA `(.L_x_101) ;  /* 0x0000000000809947 */ /* 0x014ff60003800000 */
[----:B------:R-:W-:Y:S01]  /*63b0*/  ISETP.NE.U32.AND P0, PT, RZ, UR36, PT ;  /* 0x00000024ff007c0c */ /* 0x000fe2000bf05070 */
[----:B------:R-:W-:Y:S01]  /*63c0*/  BSSY B0, `(.L_x_102) ;  /* 0x0000012000007945 */ /* 0x000fe20003800000 */
[----:B------:R-:W-:Y:S02]  /*63d0*/  FSETP.NEU.AND P1, PT, R49, RZ, PT ;  /* 0x000000ff3100720b */ /* 0x000fe40003f2d000 */
[----:B------:R-:W-:Y:S02]  /*63e0*/  CS2R R58, SRZ ;  /* 0x00000000003a7805 */ /* 0x000fe4000001ff00 */
[----:B------:R-:W-:Y:S02]  /*63f0*/  ISETP.NE.AND.EX P0, PT, RZ, UR37, PT, P0 ;  /* 0x00000025ff007c0c */ /* 0x000fe4000bf05300 */
[----:B------:R-:W-:Y:S02]  /*6400*/  CS2R R56, SRZ ;  /* 0x0000000000387805 */ /* 0x000fe4000001ff00 */
[----:B------:R-:W-:Y:S02]  /*6410*/  SEL R0, RZ, 0xffffffff, P1 ;  /* 0xffffffffff007807 */ /* 0x000fe40000800000 */
[----:B------:R-:W-:Y:S02]  /*6420*/  CS2R R54, SRZ ;  /* 0x0000000000367805 */ /* 0x000fe4000001ff00 */
[----:B------:R-:W-:Y:S02]  /*6430*/  LOP3.LUT P1, RZ, R94, 0xff, RZ, 0xc0, !PT ;  /* 0x000000ff5eff7812 */ /* 0x000fe4000782c0ff */
[----:B------:R-:W-:Y:S02]  /*6440*/  CS2R R52, SRZ ;  /* 0x0000000000347805 */ /* 0x000fe4000001ff00 */
[----:B------:R-:W-:Y:S04]  /*6450*/  SEL R5, RZ, 0xffffffff, P0 ;  /* 0xffffffffff057807 */ /* 0x000fe80000000000 */
[----:B------:R-:W-:Y:S04]  /*6460*/  @P2 SEL R0, R5, R0, !P1 ;  /* 0x0000000005002207 */ /* 0x000fe80004800000 */
[----:B------:R-:W-:Y:S04]  /*6470*/  LOP3.LUT R0, R0, 0x1, RZ, 0xc0, !PT ;  /* 0x0000000100007812 */ /* 0x000fe800078ec0ff */
[----:B------:R-:W-:Y:S01]  /*6480*/  ISETP.NE.U32.AND P0, PT, R0, 0x1, PT ;  /* 0x000000010000780c */ /* 0x000fe20003f05070 */
[----:B------:R-:W-:Y:S01]  /*6490*/  @!UPT UIADD3 URZ, UPT, UPT, URZ, URZ, URZ ;  /* 0x000000fffffff290 */ /* 0x000fe2000fffe0ff */
[----:B------:R-:W-:Y:S11]  /*64a0*/  @!P4 BRA `(.L_x_103) ;  /* 0x00000000000cc947 */ /* 0x000ff60003800000 */
[----:B------:R-:W-:Y:S04]  /*64b0*/  SHF.L.U32 R5, R100, 0x1f, RZ ;  /* 0x0000001f64057819 */ /* 0x000fe800000006ff */
[----:B------:R-:W1:Y:S02]  /*64c0*/  SYNCS.PHASECHK.TRANS64.TRYWAIT P1, [UR47+0x1b0], R5 ;  /* 0x0001b005ff0075a7 */ /* 0x000e64000802112f */
[----:B-1----:R-:W-:Y:S05]  /*64d0*/  @!P1 BRA `(.L_x_104) ;  /* 0x0000001c00649947 */ /* 0x002fea0003800000 */
.L_x_103:
[----:B------:R-:W-:Y:S05]  /*64e0*/  BSYNC B0 ;  /* 0x0000000000007941 */ /* 0x000fea0003800000 */
.L_x_102:
[----:B------:R2:W4:Y:S01]  /*64f0*/  @P0 LDS.128 R56, [R104+UR47+0x400] ;  /* 0x0004002f68380984 */ /* 0x0005220008000c00 */
[----:B------:R-:W-:Y:S01]  /*6500*/  UIADD3 UR4, UPT, UPT, UR47, 0x1b8, URZ ;  /* 0x000001b82f047890 */ /* 0x000fe2000fffe0ff */
[----:B------:R-:W-:Y:S02]  /*6510*/  LOP3.LUT R100, R100, 0x1, RZ, 0x3c, !PT ;  /* 0x0000000164647812 */ /* 0x000fe400078e3cff */
[----:B------:R2:W1:Y:S01]  /*6520*/  @P0 LDS.128 R52, [R103+0x10] ;  /* 0x0000100067340984 */ /* 0x0004620000000c00 */
[----:B------:R-:W-:Y:S01]  /*6530*/  UPRMT UR4, UR48, 0x654, UR4 ;  /* 0x0000065430047896 */ /* 0x000fe20008000004 */
[----:B------:R-:W-:Y:S01]  /*6540*/  @!PT LDS RZ, [RZ] ;  /* 0x00000000fffff984 */ /* 0x000fe20000000800 */
[----:B------:R-:W-:Y:S01]  /*6550*/  @!PT LDS RZ, [RZ] ;  /* 0x00000000fffff984 */ /* 0x000fe20000000800 */
[----:B------:R-:W-:Y:S01]  /*6560*/  @!PT LDS RZ, [RZ] ;  /* 0x00000000fffff984 */ /* 0x000fe20000000800 */
[----:B------:R-:W-:Y:S01]  /*6570*/  @!PT LDS RZ, [RZ] ;  /* 0x00000000fffff984 */ /* 0x000fe20000000800 */
[----:B------:R5:W-:Y:S06]  /*6580*/  MEMBAR.ALL.CTA ;  /* 0x0000000000007992 */ /* 0x000bec0000008000 */
[----:B-----5:R-:W5:Y:S02]  /*6590*/  FENCE.VIEW.ASYNC.S ;  /* 0x00000000000073c6 */ /* 0x020f640000000000 */
[----:B-----5:R-:W-:Y:S03]  /*65a0*/  SYNCS.ARRIVE.TRANS64.RED.A1T0 RZ, [UR4], RZ ;  /* 0x000000ffffff79a7 */ /* 0x020fe60008100404 */
.L_x_101:
[----:B------:R-:W-:Y:S05]  /*65b0*/  BSYNC B1 ;  /* 0x0000000000017941 */ /* 0x000fea0003800000 */
.L_x_100:
[----:B-1----:R-:W-:Y:S04]  /*65c0*/  SHF.R.U32.HI R0, RZ, 0x15, R32 ;  /* 0x00000015ff007819 */ /* 0x002fe80000011620 */
[----:B------:R-:W-:Y:S01]  /*65d0*/  LOP3.LUT P0, RZ, R0, 0x3, R105, 0x48, !PT ;  /* 0x0000000300ff7812 */ /* 0x000fe20007804869 */
[----:B------:R-:W-:Y:S01]  /*65e0*/  @!UPT UIADD3 URZ, UPT, UPT, URZ, URZ, URZ ;  /* 0x000000fffffff290 */ /* 0x000fe2000fffe0ff */
[----:B------:R-:W-:Y:S11]  /*65f0*/  @P3 BRA `(.L_x_105) ;  /* 0x0000000000083947 */ /* 0x000ff60003800000 */
[----:B------:R-:W1:Y:S02]  /*6600*/  SYNCS.PHASECHK.TRANS64.TRYWAIT P1, [R88+URZ+0x1e0], R3 ;  /* 0x0001e003580075a7 */ /* 0x000e6400080211ff */
[----:B-1----:R-:W-:Y:S05]  /*6610*/  @!P1 BRA `(.L_x_106) ;  /* 0x0000001c002c9947 */ /* 0x002fea0003800000 */
.L_x_105:
[----:B------:R-:W-:Y:S05]  /*6620*/  @!P0 BRA `(.L_x_107) ;  /* 0x0000000000408947 */ /* 0x000fea0003800000 */
[----:B------:R-:W1:Y:S01]  /*6630*/  LDCU.64 UR8, c[0x4][0x70] ;  /* 0x01000e00ff0877ac */ /* 0x000e620008000a00 */
[----:B------:R-:W-:Y:S01]  /*6640*/  MOV R3, 0x0 ;  /* 0x0000000000037802 */ /* 0x000fe20000000f00 */
[----:B------:R-:W-:Y:S02]  /*6650*/  HFMA2 R12, -RZ, RZ, 0, 5.9604644775390625e-08 ;  /* 0x00000001ff0c7431 */ /* 0x000fe400000001ff */
[----:B------:R-:W-:Y:S02]  /*6660*/  IMAD.MOV.U32 R8, RZ, RZ, 0x192 ;  /* 0x00000192ff087424 */ /* 0x000fe400078e00ff */
[----:B------:R-:W-:Y:S01]  /*6670*/  IMAD.MOV.U32 R13, RZ, RZ, RZ ;  /* 0x000000ffff0d7224 */ /* 0x000fe200078e00ff */
[----:B------:R-:W5:Y:S01]  /*6680*/  LDCU.64 UR6, c[0x4][0x78] ;  /* 0x01000f00ff0677ac */ /* 0x000f620008000a00 */
[----:B------:R-:W2:Y:S01]  /*6690*/  LDC.64 R2, c[0x4][R3] ;  /* 0x0100000003027b82 */ /* 0x000ea20000000a00 */
[----:B------:R-:W3:Y:S01]  /*66a0*/  LDCU.64 UR4, c[0x4][0x10] ;  /* 0x01000200ff0477ac */ /* 0x000ee20008000a00 */
[----:B-1----:R-:W-:Y:S01]  /*66b0*/  MOV R5, UR9 ;  /* 0x0000000900057c02 */ /* 0x002fe20008000f00 */
[----:B------:R-:W-:Y:S01]  /*66c0*/  IMAD.U32 R4, RZ, RZ, UR8 ;  /* 0x00000008ff047e24 */ /* 0x000fe2000f8e00ff */
[----:B-----5:R-:W-:Y:S01]  /*66d0*/  MOV R7, UR7 ;  /* 0x0000000700077c02 */ /* 0x020fe20008000f00 */
[----:B------:R-:W-:Y:S01]  /*66e0*/  IMAD.U32 R6, RZ, RZ, UR6 ;  /* 0x00000006ff067e24 */ /* 0x000fe2000f8e00ff */
[----:B---3--:R-:W-:Y:S01]  /*66f0*/  MOV R11, UR5 ;  /* 0x00000005000b7c02 */ /* 0x008fe20008000f00 */
[----:B------:R-:W-:Y:S02]  /*6700*/  IMAD.U32 R10, RZ, RZ, UR4 ;  /* 0x00000004ff0a7e24 */ /* 0x000fe4000f8e00ff */
[----:B------:R-:W-:Y:S07]  /*6710*/  LEPC R20, `(.L_x_107) ;  /* 0x000000001014794e */ /* 0x000fee0000000000 */
[----:B--2-4-:R-:W-:Y:S05]  /*6720*/  CALL.ABS.NOINC R2 ;  /* 0x0000000002007343 */ /* 0x014fea0003c00000 */
.L_x_107:
[----:B------:R-:W-:Y:S01]  /*6730*/  LOP3.LUT P0, RZ, R99, 0x60, RZ, 0xc0, !PT ;  /* 0x0000006063ff7812 */ /* 0x000fe2000780c0ff */
[----:B------:R-:W-:Y:S05]  /*6740*/  WARPSYNC.ALL ;  /* 0x0000000000007948 */ /* 0x000fea0003800000 */
[----:B------:R-:W-:Y:S01]  /*6750*/  R2UR UR4, R32 ;  /* 0x00000000200472ca */ /* 0x000fe200000e0000 */
[----:B------:R-:W-:Y:S01]  /*6760*/  BSSY.RECONVERGENT B0, `(.L_x_108) ;  /* 0x00000b4000007945 */ /* 0x000fe20003800200 */
[-C--:B----4-:R-:W-:Y:S02]  /*6770*/  F2FP.F16.E4M3.UNPACK_B R50, R56.reuse ;  /* 0x00000038ff32723e */ /* 0x090fe400020006ff */
[----:B------:R-:W-:Y:S02]  /*6780*/  F2FP.F16.E4M3.UNPACK_B R63, R56.H1 ;  /* 0x00000038ff3f723e */ /* 0x000fe400030006ff */
[-C--:B------:R-:W-:Y:S01]  /*6790*/  F2FP.F16.E4M3.UNPACK_B R56, R57.reuse ;  /* 0x00000039ff38723e */ /* 0x080fe200020006ff */
[--C-:B------:R-:W-:Y:S01]  /*67a0*/  HADD2.F32 R48, -RZ, R50.reuse.H0_H0 ;  /* 0x20000032ff307230 */ /* 0x100fe20000004100 */
[----:B------:R-:W-:Y:S01]  /*67b0*/  F2FP.F16.E4M3.UNPACK_B R57, R57.H1 ;  /* 0x00000039ff39723e */ /* 0x000fe200030006ff */
[----:B------:R-:W-:Y:S01]  /*67c0*/  HADD2.F32 R50, -RZ, R50.H1_H1 ;  /* 0x30000032ff327230 */ /* 0x000fe20000004100 */
[-C--:B------:R-:W-:Y:S01]  /*67d0*/  F2FP.F16.E4M3.UNPACK_B R66, R52.reuse ;  /* 0x00000034ff42723e */ /* 0x080fe200020006ff */
[--C-:B------:R-:W-:Y:S01]  /*67e0*/  HADD2.F32 R51, -RZ, R63.reuse.H0_H0 ;  /* 0x2000003fff337230 */ /* 0x100fe20000004100 */
[----:B------:R-:W-:Y:S01]  /*67f0*/  F2FP.F16.E4M3.UNPACK_B R68, R52.H1 ;  /* 0x00000034ff44723e */ /* 0x000fe200030006ff */
[----:B------:R-:W-:Y:S01]  /*6800*/  LDTM.16dp32bit_t0_t15.x32 R4, tmem[UR4] ;  /* 0x00000004000479ee */ /* 0x000fe20008a80000 */
[----:B------:R-:W3:Y:S01]  /*6810*/  LDTM.16dp32bit_t16_t31.x32 R4, tmem[UR4+0x20] ;  /* 0x00002004000479ee */ /* 0x000ee20008aa0000 */
[----:B------:R-:W-:Y:S01]  /*6820*/  NOP ;  /* 0x0000000000007918 */ /* 0x000fe20000000000 */
[----:B------:R-:W-:Y:S01]  /*6830*/  R2UR UR5, R88 ;  /* 0x00000000580572ca */ /* 0x000fe200000e0000 */
[--C-:B------:R-:W-:Y:S01]  /*6840*/  HADD2.F32 R65, -RZ, R66.reuse.H0_H0 ;  /* 0x20000042ff417230 */ /* 0x100fe20000004100 */
[----:B------:R-:W-:Y:S01]  /*6850*/  F2FP.F16.E4M3.UNPACK_B R61, R58 ;  /* 0x0000003aff3d723e */ /* 0x000fe200020006ff */
[----:B------:R-:W-:Y:S01]  /*6860*/  HADD2.F32 R67, -RZ, R66.H1_H1 ;  /* 0x30000042ff437230 */ /* 0x000fe20000004100 */
[-C--:B------:R-:W-:Y:S01]  /*6870*/  F2FP.F16.E4M3.UNPACK_B R70, R53.reuse ;  /* 0x00000035ff46723e */ /* 0x080fe200020006ff */
[----:B------:R-:W-:Y:S01]  /*6880*/  HADD2.F32 R52, -RZ, R63.H1_H1 ;  /* 0x3000003fff347230 */ /* 0x000fe20000004100 */
[----:B------:R-:W-:Y:S01]  /*6890*/  F2FP.F16.E4M3.UNPACK_B R72, R53.H1 ;  /* 0x00000035ff48723e */ /* 0x000fe200030006ff */
[----:B------:R-:W-:Y:S01]  /*68a0*/  HADD2.F32 R53, -RZ, R56.H0_H0 ;  /* 0x20000038ff357230 */ /* 0x000fe20000004100 */
[-C--:B------:R-:W-:Y:S01]  /*68b0*/  F2FP.F16.E4M3.UNPACK_B R74, R54.reuse ;  /* 0x00000036ff4a723e */ /* 0x080fe200020006ff */
[----:B------:R-:W-:Y:S01]  /*68c0*/  HADD2.F32 R69, -RZ, R70.H0_H0 ;  /* 0x20000046ff457230 */ /* 0x000fe20000004100 */
[----:B------:R-:W-:Y:S01]  /*68d0*/  F2FP.F16.E4M3.UNPACK_B R76, R54.H1 ;  /* 0x00000036ff4c723e */ /* 0x000fe200030006ff */
[----:B------:R-:W-:Y:S01]  /*68e0*/  HADD2.F32 R54, -RZ, R56.H1_H1 ;  /* 0x30000038ff367230 */ /* 0x000fe20000004100 */
[----:B------:R-:W-:Y:S01]  /*68f0*/  F2FP.F16.E4M3.UNPACK_B R60, R58.H1 ;  /* 0x0000003aff3c723e */ /* 0x000fe200030006ff */
[----:B------:R-:W-:Y:S01]  /*6900*/  UIADD3 UR5, UPT, UPT, UR5, 0x1f0, URZ ;  /* 0x000001f005057890 */ /* 0x000fe2000fffe0ff */
[----:B------:R-:W-:Y:S01]  /*6910*/  HADD2.F32 R58, -RZ, R61.H1_H1 ;  /* 0x3000003dff3a7230 */ /* 0x000fe20000004100 */
[----:B------:R-:W-:Y:S01]  /*6920*/  F2FP.F16.E4M3.UNPACK_B R77, R55 ;  /* 0x00000037ff4d723e */ /* 0x000fe200020006ff */
[----:B------:R-:W-:Y:S01]  /*6930*/  HADD2.F32 R70, -RZ, R70.H1_H1 ;  /* 0x30000046ff467230 */ /* 0x000fe20000004100 */
[----:B------:R-:W-:Y:S01]  /*6940*/  UPRMT UR5, UR48, 0x654, UR5 ;  /* 0x0000065430057896 */ /* 0x000fe20008000005 */
[--C-:B------:R-:W-:Y:S01]  /*6950*/  HADD2.F32 R73, -RZ, R74.reuse.H0_H0 ;  /* 0x2000004aff497230 */ /* 0x100fe20000004100 */
[----:B------:R-:W-:Y:S01]  /*6960*/  F2FP.F16.E4M3.UNPACK_B R62, R59 ;  /* 0x0000003bff3e723e */ /* 0x000fe200020006ff */
[----:B------:R-:W-:Y:S01]  /*6970*/  HADD2.F32 R74, -RZ, R74.H1_H1 ;  /* 0x3000004aff4a7230 */ /* 0x000fe20000004100 */
[----:B------:R-:W-:Y:S01]  /*6980*/  F2FP.F16.E4M3.UNPACK_B R78, R55.H1 ;  /* 0x00000037ff4e723e */ /* 0x000fe200030006ff */
[C---:B---3--:R-:W-:Y:S01]  /*6990*/  FMUL R4, R47.reuse, R4 ;  /* 0x000000042f047220 */ /* 0x048fe20000400000 */
[C---:B------:R-:W-:Y:S01]  /*69a0*/  FMUL R5, R47.reuse, R5 ;  /* 0x000000052f057220 */ /* 0x040fe20000400000 */
[C---:B------:R-:W-:Y:S01]  /*69b0*/  FMUL R8, R47.reuse, R8 ;  /* 0x000000082f087220 */ /* 0x040fe20000400000 */
[----:B------:R-:W-:Y:S01]  /*69c0*/  FMUL R9, R47, R9 ;  /* 0x000000092f097220 */ /* 0x000fe20000400000 */
[----:B------:R-:W-:Y:S01]  /*69d0*/  SYNCS.ARRIVE.TRANS64.RED.A1T0 RZ, [UR5], RZ ;  /* 0x000000ffffff79a7 */ /* 0x000fe20008100405 */
[C---:B------:R-:W-:Y:S01]  /*69e0*/  FFMA R4, R49.reuse, R48, R4 ;  /* 0x0000003031047223 */ /* 0x040fe20000000004 */
[----:B------:R-:W-:Y:S01]  /*69f0*/  FFMA R5, R49, R50, R5 ;  /* 0x0000003231057223 */ /* 0x000fe20000000005 */
[C---:B------:R-:W-:Y:S01]  /*6a00*/  FMUL R12, R47.reuse, R12 ;  /* 0x0000000c2f0c7220 */ /* 0x040fe20000400000 */
        /* <DEDUP_REMOVED lines=9> */
[----:B------:R-:W-:Y:S02]  /*6aa0*/  HADD2.F32 R48, -RZ, R77.H1_H1 ;  /* 0x3000004dff307230 */ /* 0x000fe40000004100 */
[C---:B------:R-:W-:Y:S01]  /*6ab0*/  FMUL R28, R47.reuse, R32 ;  /* 0x000000202f1c7220 */ /* 0x040fe20000400000 */
[C---:B------:R-:W-:Y:S01]  /*6ac0*/  FMUL R29, R47.reuse, R33 ;  /* 0x000000212f1d7220 */ /* 0x040fe20000400000 */
[C---:B------:R-:W-:Y:S01]  /*6ad0*/  FMUL R6, R47.reuse, R6 ;  /* 0x000000062f067220 */ /* 0x040fe20000400000 */
[C---:B------:R-:W-:Y:S01]  /*6ae0*/  FMUL R7, R47.reuse, R7 ;  /* 0x000000072f077220 */ /* 0x040fe20000400000 */
[--C-:B------:R-:W-:Y:S02]  /*6af0*/  HADD2.F32 R55, -RZ, R57.reuse.H0_H0 ;  /* 0x20000039ff377230 */ /* 0x100fe40000004100 */
[----:B------:R-:W-:Y:S01]  /*6b00*/  FMUL R10, R47, R10 ;  /* 0x0000000a2f0a7220 */ /* 0x000fe20000400000 */
[C---:B------:R-:W-:Y:S01]  /*6b10*/  FFMA R6, R49.reuse, R51, R6 ;  /* 0x0000003331067223 */ /* 0x040fe20000000006 */
[----:B------:R-:W-:Y:S02]  /*6b20*/  HADD2.F32 R56, -RZ, R57.H1_H1 ;  /* 0x30000039ff387230 */ /* 0x000fe40000004100 */
[C---:B------:R-:W-:Y:S01]  /*6b30*/  FFMA R7, R49.reuse, R52, R7 ;  /* 0x0000003431077223 */ /* 0x040fe20000000007 */
[C---:B------:R-:W-:Y:S01]  /*6b40*/  FFMA R8, R49.reuse, R53, R8 ;  /* 0x0000003531087223 */ /* 0x040fe20000000008 */
[C---:B------:R-:W-:Y:S01]  /*6b50*/  FFMA R9, R49.reuse, R54, R9 ;  /* 0x0000003631097223 */ /* 0x040fe20000000009 */
[----:B------:R-:W-:Y:S02]  /*6b60*/  HADD2.F32 R57, -RZ, R61.H0_H0 ;  /* 0x2000003dff397230 */ /* 0x000fe40000004100 */
[----:B------:R-:W-:Y:S01]  /*6b70*/  FFMA R10, R49, R55, R10 ;  /* 0x00000037310a7223 */ /* 0x000fe2000000000a */
[----:B------:R-:W-:Y:S01]  /*6b80*/  F2FP.SATFINITE.E4M3.F32.PACK_AB_MERGE_C R88, R7, R6, RZ ;  /* 0x000000060758723e */ /* 0x000fe200048070ff */
[----:B------:R-:W-:Y:S02]  /*6b90*/  HADD2.F32 R61, -RZ, R62.H0_H0 ;  /* 0x2000003eff3d7230 */ /* 0x000fe40000004100 */
[----:B------:R-:W-:Y:S01]  /*6ba0*/  FMUL R11, R47, R11 ;  /* 0x0000000b2f0b7220 */ /* 0x000fe20000400000 */
[----:B------:R-:W-:Y:S01]  /*6bb0*/  F2FP.F16.E4M3.UNPACK_B R64, R59.H1 ;  /* 0x0000003bff40723e */ /* 0x000fe200030006ff */
[----:B------:R-:W-:Y:S01]  /*6bc0*/  HADD2.F32 R59, -RZ, R60.H0_H0 ;  /* 0x2000003cff3b7230 */ /* 0x000fe20000004100 */
[----:B------:R-:W-:Y:S01]  /*6bd0*/  F2FP.SATFINITE.E4M3.F32.PACK_AB_MERGE_C R88, R5, R4, R88 ;  /* 0x000000040558723e */ /* 0x000fe20004807058 */
[C---:B------:R-:W-:Y:S01]  /*6be0*/  FFMA R11, R49.reuse, R56, R11 ;  /* 0x00000038310b7223 */ /* 0x040fe2000000000b */
[C---:B------:R-:W-:Y:S01]  /*6bf0*/  FFMA R12, R49.reuse, R57, R12 ;  /* 0x00000039310c7223 */ /* 0x040fe2000000000c */
[----:B------:R-:W-:Y:S01]  /*6c00*/  FFMA R13, R49, R58, R13 ;  /* 0x0000003a310d7223 */ /* 0x000fe2000000000d */
[----:B------:R-:W-:Y:S02]  /*6c10*/  HADD2.F32 R62, -RZ, R62.H1_H1 ;  /* 0x3000003eff3e7230 */ /* 0x000fe40000004100 */
[----:B------:R-:W-:Y:S01]  /*6c20*/  FMUL R14, R47, R14 ;  /* 0x0000000e2f0e7220 */ /* 0x000fe20000400000 */
[----:B------:R-:W-:Y:S01]  /*6c30*/  HADD2.F32 R60, -RZ, R60.H1_H1 ;  /* 0x3000003cff3c7230 */ /* 0x000fe20000004100 */
[----:B------:R-:W-:Y:S01]  /*6c40*/  F2FP.SATFINITE.E4M3.F32.PACK_AB_MERGE_C R89, R11, R10, RZ ;  /* 0x0000000a0b59723e */ /* 0x000fe200048070ff */
[----:B------:R-:W-:Y:S02]  /*6c50*/  HADD2.F32 R51, -RZ, R77.H0_H0 ;  /* 0x2000004dff337230 */ /* 0x000fe40000004100 */
[----:B------:R-:W-:Y:S01]  /*6c60*/  FFMA R14, R49, R59, R14 ;  /* 0x0000003b310e7223 */ /* 0x000fe2000000000e */
[----:B------:R-:W-:Y:S01]  /*6c70*/  FMUL R15, R47, R15 ;  /* 0x0000000f2f0f7220 */ /* 0x000fe20000400000 */
[--C-:B------:R-:W-:Y:S01]  /*6c80*/  HADD2.F32 R63, -RZ, R64.reuse.H0_H0 ;  /* 0x20000040ff3f7230 */ /* 0x100fe20000004100 */
[----:B------:R-:W-:Y:S01]  /*6c90*/  F2FP.SATFINITE.E4M3.F32.PACK_AB_MERGE_C R89, R9, R8, R89 ;  /* 0x000000080959723e */ /* 0x000fe20004807059 */
[----:B------:R-:W-:Y:S02]  /*6ca0*/  HADD2.F32 R64, -RZ, R64.H1_H1 ;  /* 0x30000040ff407230 */ /* 0x000fe40000004100 */
[C---:B------:R-:W-:Y:S01]  /*6cb0*/  FFMA R15, R49.reuse, R60, R15 ;  /* 0x0000003c310f7223 */ /* 0x040fe2000000000f */
[C---:B------:R-:W-:Y:S01]  /*6cc0*/  FFMA R16, R49.reuse, R61, R16 ;  /* 0x0000003d31107223 */ /* 0x040fe20000000010 */
[----:B------:R-:W-:Y:S01]  /*6cd0*/  FFMA R17, R49, R62, R17 ;  /* 0x0000003e31117223 */ /* 0x000fe20000000011 */
[C---:B------:R-:W-:Y:S01]  /*6ce0*/  FMUL R18, R47.reuse, R18 ;  /* 0x000000122f127220 */ /* 0x040fe20000400000 */
[C---:B------:R-:W-:Y:S01]  /*6cf0*/  FMUL R19, R47.reuse, R19 ;  /* 0x000000132f137220 */ /* 0x040fe20000400000 */
[--C-:B------:R-:W-:Y:S02]  /*6d00*/  HADD2.F32 R66, -RZ, R68.reuse.H0_H0 ;  /* 0x20000044ff427230 */ /* 0x100fe40000004100 */
[----:B------:R-:W-:Y:S01]  /*6d10*/  FMUL R3, R47, R22 ;  /* 0x000000162f037220 */ /* 0x000fe20000400000 */
[C---:B------:R-:W-:Y:S01]  /*6d20*/  FFMA R18, R49.reuse, R63, R18 ;  /* 0x0000003f31127223 */ /* 0x040fe20000000012 */
[----:B------:R-:W-:Y:S02]  /*6d30*/  HADD2.F32 R68, -RZ, R68.H1_H1 ;  /* 0x30000044ff447230 */ /* 0x000fe40000004100 */
[----:B------:R-:W-:Y:S01]  /*6d40*/  FFMA R19, R49, R64, R19 ;  /* 0x0000004031137223 */ /* 0x000fe20000000013 */
[----:B------:R-:W-:Y:S01]  /*6d50*/  FMUL R23, R47, R23 ;  /* 0x000000172f177220 */ /* 0x000fe20000400000 */
[C---:B------:R-:W-:Y:S01]  /*6d60*/  FFMA R0, R49.reuse, R65, R0 ;  /* 0x0000004131007223 */ /* 0x040fe20000000000 */
[C---:B------:R-:W-:Y:S01]  /*6d70*/  FFMA R2, R49.reuse, R67, R2 ;  /* 0x0000004331027223 */ /* 0x040fe20000000002 */
[--C-:B------:R-:W-:Y:S02]  /*6d80*/  HADD2.F32 R71, -RZ, R72.reuse.H0_H0 ;  /* 0x20000048ff477230 */ /* 0x100fe40000004100 */
[----:B------:R-:W-:Y:S01]  /*6d90*/  FFMA R3, R49, R66, R3 ;  /* 0x0000004231037223 */ /* 0x000fe20000000003 */
[----:B------:R-:W-:Y:S02]  /*6da0*/  HADD2.F32 R72, -RZ, R72.H1_H1 ;  /* 0x30000048ff487230 */ /* 0x000fe40000004100 */
[----:B------:R-:W-:Y:S01]  /*6db0*/  FMUL R22, R47, R26 ;  /* 0x0000001a2f167220 */ /* 0x000fe20000400000 */
        /* <DEDUP_REMOVED lines=18> */
[----:B------:R-:W-:Y:S01]  /*6ee0*/  F2FP.SATFINITE.E4M3.F32.PACK_AB_MERGE_C R90, R15, R14, RZ ;  /* 0x0000000e0f5a723e */ /* 0x000fe200048070ff */
[----:B------:R-:W-:Y:S01]  /*6ef0*/  FFMA R28, R49, R51, R28 ;  /* 0x00000033311c7223 */ /* 0x000fe2000000001c */
[----:B------:R-:W-:Y:S01]  /*6f00*/  F2FP.SATFINITE.E4M3.F32.PACK_AB_MERGE_C R91, R19, R18, RZ ;  /* 0x00000012135b723e */ /* 0x000fe200048070ff */
[C---:B------:R-:W-:Y:S01]  /*6f10*/  FFMA R29, R49.reuse, R48, R29 ;  /* 0x00000030311d7223 */ /* 0x040fe2000000001d */
[C---:B------:R-:W-:Y:S01]  /*6f20*/  FFMA R30, R49.reuse, R77, R30 ;  /* 0x0000004d311e7223 */ /* 0x040fe2000000001e */
[----:B------:R-:W-:Y:S01]  /*6f30*/  FFMA R35, R49, R50, R35 ;  /* 0x0000003231237223 */ /* 0x000fe20000000023 */
[----:B------:R-:W-:Y:S02]  /*6f40*/  F2FP.SATFINITE.E4M3.F32.PACK_AB_MERGE_C R90, R13, R12, R90 ;  /* 0x0000000c0d5a723e */ /* 0x000fe4000480705a */
[----:B------:R-:W-:Y:S02]  /*6f50*/  F2FP.SATFINITE.E4M3.F32.PACK_AB_MERGE_C R91, R17, R16, R91 ;  /* 0x00000010115b723e */ /* 0x000fe4000480705b */
[----:B------:R-:W-:Y:S02]  /*6f60*/  F2FP.SATFINITE.E4M3.F32.PACK_AB_MERGE_C R111, R23, R3, RZ ;  /* 0x00000003176f723e */ /* 0x000fe400048070ff */
[----:B------:R-:W-:Y:S01]  /*6f70*/  F2FP.SATFINITE.E4M3.F32.PACK_AB_MERGE_C R113, R27, R22, RZ ;  /* 0x000000161b71723e */ /* 0x000fe200048070ff */
[----:B------:R1:W-:Y:S01]  /*6f80*/  STS.128 [R104+UR47+0x1400], R88 ;  /* 0x0014005868007988 */ /* 0x0003e20008000c2f */
[----:B------:R-:W-:Y:S02]  /*6f90*/  F2FP.SATFINITE.E4M3.F32.PACK_AB_MERGE_C R110, R31, R26, RZ ;  /* 0x0000001a1f6e723e */ /* 0x000fe400048070ff */
[----:B------:R-:W-:Y:S02]  /*6fa0*/  F2FP.SATFINITE.E4M3.F32.PACK_AB_MERGE_C R116, R35, R30, RZ ;  /* 0x0000001e2374723e */ /* 0x000fe400048070ff */
[----:B------:R-:W-:Y:S02]  /*6fb0*/  F2FP.SATFINITE.E4M3.F32.PACK_AB_MERGE_C R112, R2, R0, R111 ;  /* 0x000000000270723e */ /* 0x000fe4000480706f */
[----:B------:R-:W-:Y:S02]  /*6fc0*/  F2FP.SATFINITE.E4M3.F32.PACK_AB_MERGE_C R113, R21, R20, R113 ;  /* 0x000000141571723e */ /* 0x000fe40004807071 */
[----:B------:R-:W-:Y:S02]  /*6fd0*/  F2FP.SATFINITE.E4M3.F32.PACK_AB_MERGE_C R114, R25, R24, R110 ;  /* 0x000000181972723e */ /* 0x000fe4000480706e */
[----:B------:R-:W-:Y:S02]  /*6fe0*/  F2FP.SATFINITE.E4M3.F32.PACK_AB_MERGE_C R115, R29, R28, R116 ;  /* 0x0000001c1d73723e */ /* 0x000fe40004807074 */
[----:B------:R-:W-:Y:S03]  /*6ff0*/  IADD3 R110, PT, PT, R44, 0x1, RZ ;  /* 0x000000012c6e7810 */ /* 0x000fe60007ffe0ff */
[----:B------:R1:W-:Y:S01]  /*7000*/  STS.128 [R103+0x1010], R112 ;  /* 0x0010107067007388 */ /* 0x0003e20000000c00 */
[----:B------:R-:W-:Y:S01]  /*7010*/  @!PT LDS RZ, [RZ] ;  /* 0x00000000fffff984 */ /* 0x000fe20000000800 */
[----:B------:R-:W-:Y:S01]  /*7020*/  @!PT LDS RZ, [RZ] ;  /* 0x00000000fffff984 */ /* 0x000fe20000000800 */
[----:B------:R-:W-:Y:S01]  /*7030*/  @!PT LDS RZ, [RZ] ;  /* 0x00000000fffff984 */ /* 0x000fe20000000800 */
[----:B------:R-:W-:Y:S01]  /*7040*/  @!PT LDS RZ, [RZ] ;  /* 0x00000000fffff984 */ /* 0x000fe20000000800 */
[----:B------:R3:W-:Y:S07]  /*7050*/  MEMBAR.ALL.CTA ;  /* 0x0000000000007992 */ /* 0x0007ee0000008000 */
[----:B---3--:R-:W3:Y:S02]  /*7060*/  FENCE.VIEW.ASYNC.S ;  /* 0x00000000000073c6 */ /* 0x008ee40000000000 */
[----:B---3--:R-:W-:Y:S06]  /*7070*/  BAR.SYNC.DEFER_BLOCKING 0x1, 0x80 ;  /* 0x0042000000007b1d */ /* 0x008fec0000010000 */
[----:B------:R-:W-:Y:S05]  /*7080*/  @P0 BRA `(.L_x_109) ;  /* 0x0000000000840947 */ /* 0x000fea0003800000 */
[C---:B------:R-:W-:Y:S01]  /*7090*/  ISETP.NE.AND P0, PT, R86.reuse, 0x1, PT ;  /* 0x000000015600780c */ /* 0x040fe20003f05270 */
[----:B------:R-:W-:Y:S01]  /*70a0*/  IMAD.SHL.U32 R0, R95, 0x40, RZ ;  /* 0x000000405f007824 */ /* 0x000fe200078e00ff */
[----:B------:R-:W-:Y:S01]  /*70b0*/  R2UR UR9, R93 ;  /* 0x000000005d0972ca */ /* 0x000fe200000e0000 */
[----:B------:R-:W-:Y:S01]  /*70c0*/  UIADD3 UR13, UPT, UPT, UR47, 0x1400, URZ ;  /* 0x000014002f0d7890 */ /* 0x000fe2000fffe0ff */
[----:B------:R-:W-:Y:S01]  /*70d0*/  R2UR UR7, R86 ;  /* 0x00000000560772ca */ /* 0x000fe200000e0000 */
[C---:B------:R-:W-:Y:S01]  /*70e0*/  IMAD.HI.U32 R3, R0.reuse, R87, RZ ;  /* 0x0000005700037227 */ /* 0x040fe200078e00ff */
[C---:B------:R-:W-:Y:S02]  /*70f0*/  R2UR UR10, R0.reuse ;  /* 0x00000000000a72ca */ /* 0x040fe400000e0000 */
[C---:B------:R-:W-:Y:S01]  /*7100*/  R2UR UR5, R85.reuse ;  /* 0x00000000550572ca */ /* 0x040fe200000e0000 */
[----:B------:R-:W-:Y:S01]  /*7110*/  IMAD.U32 R108, RZ, RZ, UR13 ;  /* 0x0000000dff6c7e24 */ /* 0x000fe2000f8e00ff */
[----:B------:R-:W-:Y:S04]  /*7120*/  SHF.R.U32.HI R3, RZ, R84, R3 ;  /* 0x00000054ff037219 */ /* 0x000fe80000011603 */
[----:B------:R-:W-:Y:S01]  /*7130*/  SEL R3, R0, R3, !P0 ;  /* 0x0000000300037207 */ /* 0x000fe20004000000 */
[----:B------:R-:W-:Y:S01]  /*7140*/  USHF.L.U32 UR9, UR9, 0x6, URZ ;  /* 0x0000000609097899 */ /* 0x000fe200080006ff */
[----:B------:R-:W-:Y:S02]  /*7150*/  ISETP.NE.AND P0, PT, R85, 0x1, PT ;  /* 0x000000015500780c */ /* 0x000fe40003f05270 */
[C---:B------:R-:W-:Y:S01]  /*7160*/  R2UR UR4, R3.reuse ;  /* 0x00000000030472ca */ /* 0x040fe200000e0000 */
[C---:B------:R-:W-:Y:S01]  /*7170*/  IMAD.HI.U32 R2, R3.reuse, R82, RZ ;  /* 0x0000005203027227 */ /* 0x040fe200078e00ff */
[----:B------:R-:W-:Y:S02]  /*7180*/  R2UR UR11, R3 ;  /* 0x00000000030b72ca */ /* 0x000fe400000e0000 */
[----:B------:R-:W-:Y:S01]  /*7190*/  R2UR UR8, R108 ;  /* 0x000000006c0872ca */ /* 0x000fe200000e0000 */
[----:B------:R-:W-:Y:S01]  /*71a0*/  IMAD.MOV R4, RZ, RZ, -R3 ;  /* 0x000000ffff047224 */ /* 0x000fe200078e0a03 */
[----:B------:R-:W-:Y:S04]  /*71b0*/  SHF.R.U32.HI R2, RZ, R83, R2 ;  /* 0x00000053ff027219 */ /* 0x000fe80000011602 */
[----:B------:R-:W-:Y:S01]  /*71c0*/  R2UR UR12, R2 ;  /* 0x00000000020c72ca */ /* 0x000fe200000e0000 */
[----:B------:R-:W-:Y:S01]  /*71d0*/  VOTEU.ANY UP0, P0 ;  /* 0x0000000000ff7886 */ /* 0x000fe20000000100 */
[----:B------:R-:W-:Y:S11]  /*71e0*/  R2UR UR6, R4 ;  /* 0x00000000040672ca */ /* 0x000ff600000e0000 */
[----:B------:R-:W-:Y:S02]  /*71f0*/  USEL UR12, UR4, UR12, !UP0 ;  /* 0x0000000c040c7287 */ /* 0x000fe4000c000000 */
[----:B------:R-:W-:Y:S02]  /*7200*/  UIADD3 UR14, UP0, UPT, UR50, 0x680, URZ ;  /* 0x00000680320e7890 */ /* 0x000fe4000ff1e0ff */
[----:B------:R-:W-:Y:S02]  /*7210*/  UIMAD UR10, UR7, UR6, UR10 ;  /* 0x00000006070a72a4 */ /* 0x000fe4000f8e020a */
[----:B------:R-:W-:Y:S01]  /*7220*/  IMAD R2, RZ, RZ, -UR12 ;  /* 0x8000000cff027e24 */ /* 0x000fe2000f8e02ff */
[----:B------:R-:W-:Y:S04]  /*7230*/  UIADD3.X UR15, UPT, UPT, URZ, UR51, URZ, UP0, !UPT ;  /* 0x00000033ff0f7290 */ /* 0x000fe800087fe4ff */
[----:B------:R-:W-:Y:S11]  /*7240*/  R2UR UR4, R2 ;  /* 0x00000000020472ca */ /* 0x000ff600000e0000 */
[----:B------:R-:W-:Y:S02]  /*7250*/  @!UPT UIADD3 URZ, UPT, UPT, URZ, URZ, URZ ;  /* 0x000000fffffff290 */ /* 0x000fe4000fffe0ff */
[----:B------:R-:W-:Y:S09]  /*7260*/  UIMAD UR11, UR5, UR4, UR11 ;  /* 0x00000004050b72a4 */ /* 0x000ff2000f8e020b */
[----:B------:R3:W-:Y:S01]  /*7270*/  UTMASTG.4D.IM2COL [UR8], [UR14] ;  /* 0x000000080e0073b5 */ /* 0x0007e20008058000 */
[----:B------:R0:W-:Y:S01]  /*7280*/  UTMACMDFLUSH ;  /* 0x00000000000079b7 */ /* 0x0001e20000000000 */
[----:B---3--:R-:W-:Y:S04]  /*7290*/  DEPBAR.LE SB0, 0x0 ;  /* 0x000080000000791a */ /* 0x008fe80000000000 */
.L_x_109:
[----:B------:R-:W-:Y:S05]  /*72a0*/  BSYNC.RECONVERGENT B0 ;  /* 0x0000000000007941 */ /* 0x000fea0003800200 */
.L_x_108:
[----:B------:R-:W-:Y:S01]  /*72b0*/  BAR.SYNC.DEFER_BLOCKING 0x1, 0x80 ;  /* 0x0042000000007b1d */ /* 0x000fe20000010000 */
[----:B------:R-:W-:Y:S01]  /*72c0*/  ISETP.NE.AND P1, PT, R109, RZ, PT ;  /* 0x000000ff6d00720c */ /* 0x000fe20003f25270 */
[----:B------:R-:W-:Y:S01]  /*72d0*/  IMAD.IADD R93, R43, 0x1, R79 ;  /* 0x000000012b5d7824 */ /* 0x000fe200078e024f */
[C---:B------:R-:W-:Y:S01]  /*72e0*/  ISETP.NE.AND P0, PT, R110.reuse, 0x2, PT ;  /* 0x000000026e00780c */ /* 0x040fe20003f05270 */
[----:B------:R-:W-:Y:S01]  /*72f0*/  IMAD.IADD R95, R45, 0x1, R92 ;  /* 0x000000012d5f7824 */ /* 0x000fe200078e025c */
[----:B------:R-:W-:Y:S01]  /*7300*/  LOP3.LUT R101, R101, 0x1, RZ, 0x3c, !PT ;  /* 0x0000000165657812 */ /* 0x000fe200078e3cff */
[----:B------:R-:W-:Y:S01]  /*7310*/  IMAD.MOV.U32 R19, RZ, RZ, R107 ;  /* 0x000000ffff137224 */ /* 0x000fe200078e006b */
[----:B------:R-:W-:Y:S02]  /*7320*/  SEL R3, RZ, 0x1, P0 ;  /* 0x00000001ff037807 */ /* 0x000fe40000000000 */
[----:B------:R-:W-:Y:S02]  /*7330*/  SEL R44, R110, RZ, P0 ;  /* 0x000000ff6e2c7207 */ /* 0x000fe40000000000 */
[----:B------:R-:W-:Y:S03]  /*7340*/  LOP3.LUT R102, R102, R3, RZ, 0x3c, !PT ;  /* 0x0000000366667212 */ /* 0x000fe600078e3cff */
[----:B------:R-:W-:Y:S05]  /*7350*/  @P1 BRA `(.L_x_110) ;  /* 0xffffffe4005c1947 */ /* 0x000fea000383ffff */
[----:B------:R-:W-:Y:S05]  /*7360*/  EXIT ;  /* 0x000000000000794d */ /* 0x000fea0003800000 */
.L_x_20:
[----:B------:R-:W-:Y:S07]  /*7370*/  MOV R2, UR9 ;  /* 0x0000000900027c02 */ /* 0x000fee0008000f00 */
.L_x_111:
[----:B-1----:R1:W2:Y:S02]  /*7380*/  SYNCS.PHASECHK.TRANS64.TRYWAIT P2, [R2+URZ+0xd8], R5 ;  /* 0x0000d805020075a7 */ /* 0x0022a400080411ff */
[----:B--2---:R-:W-:Y:S05]  /*7390*/  @!P2 NANOSLEEP.SYNCS 0x989680 ;  /* 0x009896800000a95d */ /* 0x004fea0003900000 */
[----:B------:R-:W2:Y:S02]  /*73a0*/  @!P2 SYNCS.PHASECHK.TRANS64 P2, [R2+URZ+0xd8], R5 ;  /* 0x0000d8050200a5a7 */ /* 0x000ea400080410ff */
[----:B--2---:R-:W-:Y:S05]  /*73b0*/  @!P2 BRA `(.L_x_111) ;  /* 0xfffffffc00f0a947 */ /* 0x004fea000383ffff */
[----:B------:R-:W-:Y:S05]  /*73c0*/  BRA `(.L_x_19) ;  /* 0xffffffa400ac7947 */ /* 0x000fea000383ffff */
.L_x_26:
[----:B------:R-:W-:Y:S07]  /*73d0*/  MOV R2, UR9 ;  /* 0x0000000900027c02 */ /* 0x000fee0008000f00 */
.L_x_112:
[----:B-1----:R1:W2:Y:S02]  /*73e0*/  SYNCS.PHASECHK.TRANS64.TRYWAIT P1, [R2+URZ+0xd8], R5 ;  /* 0x0000d805020075a7 */ /* 0x0022a400080211ff */
[----:B--2---:R-:W-:Y:S05]  /*73f0*/  @!P1 NANOSLEEP.SYNCS 0x989680 ;  /* 0x009896800000995d */ /* 0x004fea0003900000 */
[----:B------:R-:W2:Y:S02]  /*7400*/  @!P1 SYNCS.PHASECHK.TRANS64 P1, [R2+URZ+0xd8], R5 ;  /* 0x0000d805020095a7 */ /* 0x000ea400080210ff */
[----:B--2---:R-:W-:Y:S05]  /*7410*/  @!P1 BRA `(.L_x_112) ;  /* 0xfffffffc00f09947 */ /* 0x004fea000383ffff */
[----:B------:R-:W-:Y:S05]  /*7420*/  BRA `(.L_x_25) ;  /* 0xffffffac00107947 */ /* 0x000fea000383ffff */
.L_x_30:
[----:B-1----:R-:W-:-:S07]  /*7430*/  MOV R2, UR22 ;  /* 0x0000001600027c02 */ /* 0x002fce0008000f00 */
.L_x_113:
[----:B-1----:R1:W4:Y:S02]  /*7440*/  SYNCS.PHASECHK.TRANS64.TRYWAIT P1, [R2+URZ+0x1d0], R3 ;  /* 0x0001d003020075a7 */ /* 0x00232400080211ff */
[----:B----4-:R-:W-:Y:S05]  /*7450*/  @!P1 NANOSLEEP.SYNCS 0x989680 ;  /* 0x009896800000995d */ /* 0x010fea0003900000 */
[----:B------:R-:W4:Y:S02]  /*7460*/  @!P1 SYNCS.PHASECHK.TRANS64 P1, [R2+URZ+0x1d0], R3 ;  /* 0x0001d003020095a7 */ /* 0x000f2400080210ff */
[----:B----4-:R-:W-:Y:S05]  /*7470*/  @!P1 BRA `(.L_x_113) ;  /* 0xfffffffc00f09947 */ /* 0x010fea000383ffff */
[----:B------:R-:W-:Y:S05]  /*7480*/  BRA `(.L_x_114) ;  /* 0xffffffac00d07947 */ /* 0x000fea000383ffff */
.L_x_34:
[----:B------:R-:W-:-:S07]  /*7490*/  MOV R0, UR4 ;  /* 0x0000000400007c02 */ /* 0x000fce0008000f00 */
.L_x_115:
[----:B-1----:R1:W4:Y:S02]  /*74a0*/  SYNCS.PHASECHK.TRANS64.TRYWAIT P0, [R0+URZ], R3 ;  /* 0x00000003000075a7 */ /* 0x00232400080011ff */
[----:B----4-:R-:W-:Y:S05]  /*74b0*/  @!P0 NANOSLEEP.SYNCS 0x989680 ;  /* 0x009896800000895d */ /* 0x010fea0003900000 */
[----:B------:R-:W4:Y:S02]  /*74c0*/  @!P0 SYNCS.PHASECHK.TRANS64 P0, [R0+URZ], R3 ;  /* 0x00000003000085a7 */ /* 0x000f2400080010ff */
[----:B----4-:R-:W-:Y:S05]  /*74d0*/  @!P0 BRA `(.L_x_115) ;  /* 0xfffffffc00f08947 */ /* 0x010fea000383ffff */
[----:B------:R-:W-:Y:S05]  /*74e0*/  BRA `(.L_x_116) ;  /* 0xffffffb400287947 */ /* 0x000fea000383ffff */
.L_x_35:
[----:B------:R-:W-:-:S07]  /*74f0*/  MOV R0, UR4 ;  /* 0x0000000400007c02 */ /* 0x000fce0008000f00 */
.L_x_117:
[----:B-1----:R1:W4:Y:S02]  /*7500*/  SYNCS.PHASECHK.TRANS64.TRYWAIT P0, [R0+URZ], R3 ;  /* 0x00000003000075a7 */ /* 0x00232400080011ff */
[----:B----4-:R-:W-:Y:S05]  /*7510*/  @!P0 NANOSLEEP.SYNCS 0x989680 ;  /* 0x009896800000895d */ /* 0x010fea0003900000 */
[----:B------:R-:W4:Y:S02]  /*7520*/  @!P0 SYNCS.PHASECHK.TRANS64 P0, [R0+URZ], R3 ;  /* 0x00000003000085a7 */ /* 0x000f2400080010ff */
[----:B----4-:R-:W-:Y:S05]  /*7530*/  @!P0 BRA `(.L_x_117) ;  /* 0xfffffffc00f08947 */ /* 0x010fea000383ffff */
[----:B------:R-:W-:Y:S05]  /*7540*/  BRA `(.L_x_118) ;  /* 0xffffffb400387947 */ /* 0x000fea000383ffff */
.L_x_36:
[----:B------:R-:W-:-:S07]  /*7550*/  MOV R0, UR4 ;  /* 0x0000000400007c02 */ /* 0x000fce0008000f00 */
.L_x_119:
[----:B-1----:R1:W4:Y:S02]  /*7560*/  SYNCS.PHASECHK.TRANS64.TRYWAIT P0, [R0+URZ], R3 ;  /* 0x00000003000075a7 */ /* 0x00232400080011ff */
[----:B----4-:R-:W-:Y:S05]  /*7570*/  @!P0 NANOSLEEP.SYNCS 0x989680 ;  /* 0x009896800000895d */ /* 0x010fea0003900000 */
[----:B------:R-:W4:Y:S02]  /*7580*/  @!P0 SYNCS.PHASECHK.TRANS64 P0, [R0+URZ], R3 ;  /* 0x00000003000085a7 */ /* 0x000f2400080010ff */
[----:B----4-:R-:W-:Y:S05]  /*7590*/  @!P0 BRA `(.L_x_119) ;  /* 0xfffffffc00f08947 */ /* 0x010fea000383ffff */
[----:B------:R-:W-:Y:S05]  /*75a0*/  BRA `(.L_x_120) ;  /* 0xffffffb400487947 */ /* 0x000fea000383ffff */
.L_x_37:
[----:B------:R-:W-:-:S07]  /*75b0*/  MOV R0, UR4 ;  /* 0x0000000400007c02 */ /* 0x000fce0008000f00 */
.L_x_121:
[----:B-1----:R1:W4:Y:S02]  /*75c0*/  SYNCS.PHASECHK.TRANS64.TRYWAIT P0, [R0+URZ], R3 ;  /* 0x00000003000075a7 */ /* 0x00232400080011ff */
[----:B----4-:R-:W-:Y:S05]  /*75d0*/  @!P0 NANOSLEEP.SYNCS 0x989680 ;  /* 0x009896800000895d */ /* 0x010fea0003900000 */
[----:B------:R-:W4:Y:S02]  /*75e0*/  @!P0 SYNCS.PHASECHK.TRANS64 P0, [R0+URZ], R3 ;  /* 0x00000003000085a7 */ /* 0x000f2400080010ff */
[----:B----4-:R-:W-:Y:S05]  /*75f0*/  @!P0 BRA `(.L_x_121) ;  /* 0xfffffffc00f08947 */ /* 0x010fea000383ffff */
[----:B------:R-:W-:Y:S05]  /*7600*/  BRA `(.L_x_122) ;  /* 0xffffffb400587947 */ /* 0x000fea000383ffff */
.L_x_38:
[----:B------:R-:W-:-:S07]  /*7610*/  MOV R0, UR4 ;  /* 0x0000000400007c02 */ /* 0x000fce0008000f00 */
.L_x_123:
[----:B-1----:R1:W4:Y:S02]  /*7620*/  SYNCS.PHASECHK.TRANS64.TRYWAIT P0, [R0+URZ], R3 ;  /* 0x00000003000075a7 */ /* 0x00232400080011ff */
[----:B----4-:R-:W-:Y:S05]  /*7630*/  @!P0 NANOSLEEP.SYNCS 0x989680 ;  /* 0x009896800000895d */ /* 0x010fea0003900000 */
[----:B------:R-:W4:Y:S02]  /*7640*/  @!P0 SYNCS.PHASECHK.TRANS64 P0, [R0+URZ], R3 ;  /* 0x00000003000085a7 */ /* 0x000f2400080010ff */
[----:B----4-:R-:W-:Y:S05]  /*7650*/  @!P0 BRA `(.L_x_123) ;  /* 0xfffffffc00f08947 */ /* 0x010fea000383ffff */
[----:B------:R-:W-:Y:S05]  /*7660*/  BRA `(.L_x_124) ;  /* 0xffffffb400687947 */ /* 0x000fea000383ffff */
.L_x_39:
[----:B------:R-:W-:-:S07]  /*7670*/  MOV R0, UR4 ;  /* 0x0000000400007c02 */ /* 0x000fce0008000f00 */
.L_x_125:
[----:B-1----:R1:W4:Y:S02]  /*7680*/  SYNCS.PHASECHK.TRANS64.TRYWAIT P0, [R0+URZ], R3 ;  /* 0x00000003000075a7 */ /* 0x00232400080011ff */
[----:B----4-:R-:W-:Y:S05]  /*7690*/  @!P0 NANOSLEEP.SYNCS 0x989680 ;  /* 0x009896800000895d */ /* 0x010fea0003900000 */
[----:B------:R-:W4:Y:S02]  /*76a0*/  @!P0 SYNCS.PHASECHK.TRANS64 P0, [R0+URZ], R3 ;  /* 0x00000003000085a7 */ /* 0x000f2400080010ff */
[----:B----4-:R-:W-:Y:S05]  /*76b0*/  @!P0 BRA `(.L_x_125) ;  /* 0xfffffffc00f08947 */ /* 0x010fea000383ffff */
[----:B------:R-:W-:Y:S05]  /*76c0*/  BRA `(.L_x_126) ;  /* 0xffffffb400787947 */ /* 0x000fea000383ffff */
.L_x_40:
[----:B------:R-:W-:-:S07]  /*76d0*/  MOV R0, UR4 ;  /* 0x0000000400007c02 */ /* 0x000fce0008000f00 */
.L_x_127:
[----:B-1----:R1:W4:Y:S02]  /*76e0*/  SYNCS.PHASECHK.TRANS64.TRYWAIT P0, [R0+URZ], R3 ;  /* 0x00000003000075a7 */ /* 0x00232400080011ff */
[----:B----4-:R-:W-:Y:S05]  /*76f0*/  @!P0 NANOSLEEP.SYNCS 0x989680 ;  /* 0x009896800000895d */ /* 0x010fea0003900000 */
[----:B------:R-:W4:Y:S02]  /*7700*/  @!P0 SYNCS.PHASECHK.TRANS64 P0, [R0+URZ], R3 ;  /* 0x00000003000085a7 */ /* 0x000f2400080010ff */
[----:B----4-:R-:W-:Y:S05]  /*7710*/  @!P0 BRA `(.L_x_127) ;  /* 0xfffffffc00f08947 */ /* 0x010fea000383ffff */
[----:B------:R-:W-:Y:S05]  /*7720*/  BRA `(.L_x_128) ;  /* 0xffffffb400887947 */ /* 0x000fea000383ffff */
.L_x_41:
[----:B------:R-:W-:-:S07]  /*7730*/  MOV R0, UR4 ;  /* 0x0000000400007c02 */ /* 0x000fce0008000f00 */
.L_x_129:
[----:B-1----:R1:W4:Y:S02]  /*7740*/  SYNCS.PHASECHK.TRANS64.TRYWAIT P0, [R0+URZ], R3 ;  /* 0x00000003000075a7 */ /* 0x00232400080011ff */
[----:B----4-:R-:W-:Y:S05]  /*7750*/  @!P0 NANOSLEEP.SYNCS 0x989680 ;  /* 0x009896800000895d */ /* 0x010fea0003900000 */
[----:B------:R-:W4:Y:S02]  /*7760*/  @!P0 SYNCS.PHASECHK.TRANS64 P0, [R0+URZ], R3 ;  /* 0x00000003000085a7 */ /* 0x000f2400080010ff */
[----:B----4-:R-:W-:Y:S05]  /*7770*/  @!P0 BRA `(.L_x_129) ;  /* 0xfffffffc00f08947 */ /* 0x010fea000383ffff */
[----:B------:R-:W-:Y:S05]  /*7780*/  BRA `(.L_x_130) ;  /* 0xffffffb400987947 */ /* 0x000fea000383ffff */
.L_x_42:
[----:B------:R-:W-:-:S07]  /*7790*/  MOV R0, UR4 ;  /* 0x0000000400007c02 */ /* 0x000fce0008000f00 */
.L_x_131:
[----:B-1----:R1:W4:Y:S02]  /*77a0*/  SYNCS.PHASECHK.TRANS64.TRYWAIT P0, [R0+URZ], R3 ;  /* 0x00000003000075a7 */ /* 0x00232400080011ff */
[----:B----4-:R-:W-:Y:S05]  /*77b0*/  @!P0 NANOSLEEP.SYNCS 0x989680 ;  /* 0x009896800000895d */ /* 0x010fea0003900000 */
[----:B------:R-:W4:Y:S02]  /*77c0*/  @!P0 SYNCS.PHASECHK.TRANS64 P0, [R0+URZ], R3 ;  /* 0x00000003000085a7 */ /* 0x000f2400080010ff */
[----:B----4-:R-:W-:Y:S05]  /*77d0*/  @!P0 BRA `(.L_x_131) ;  /* 0xfffffffc00f08947 */ /* 0x010fea000383ffff */
[----:B------:R-:W-:Y:S05]  /*77e0*/  BRA `(.L_x_132) ;  /* 0xffffffb400a87947 */ /* 0x000fea000383ffff */
.L_x_43:
[----:B------:R-:W-:-:S07]  /*77f0*/  MOV R0, UR4 ;  /* 0x0000000400007c02 */ /* 0x000fce0008000f00 */
.L_x_133:
[----:B-1----:R1:W4:Y:S02]  /*7800*/  SYNCS.PHASECHK.TRANS64.TRYWAIT P0, [R0+URZ], R3 ;  /* 0x00000003000075a7 */ /* 0x00232400080011ff */
[----:B----4-:R-:W-:Y:S05]  /*7810*/  @!P0 NANOSLEEP.SYNCS 0x989680 ;  /* 0x009896800000895d */ /* 0x010fea0003900000 */
[----:B------:R-:W4:Y:S02]  /*7820*/  @!P0 SYNCS.PHASECHK.TRANS64 P0, [R0+URZ], R3 ;  /* 0x00000003000085a7 */ /* 0x000f2400080010ff */
[----:B----4-:R-:W-:Y:S05]  /*7830*/  @!P0 BRA `(.L_x_133) ;  /* 0xfffffffc00f08947 */ /* 0x010fea000383ffff */
[----:B------:R-:W-:Y:S05]  /*7840*/  BRA `(.L_x_134) ;  /* 0xffffffb400b87947 */ /* 0x000fea000383ffff */
.L_x_44:
[----:B------:R-:W-:-:S07]  /*7850*/  MOV R0, UR4 ;  /* 0x0000000400007c02 */ /* 0x000fce0008000f00 */
.L_x_135:
[----:B-1----:R1:W4:Y:S02]  /*7860*/  SYNCS.PHASECHK.TRANS64.TRYWAIT P0, [R0+URZ], R3 ;  /* 0x00000003000075a7 */ /* 0x00232400080011ff */
[----:B----4-:R-:W-:Y:S05]  /*7870*/  @!P0 NANOSLEEP.SYNCS 0x989680 ;  /* 0x009896800000895d */ /* 0x010fea0003900000 */
[----:B------:R-:W4:Y:S02]  /*7880*/  @!P0 SYNCS.PHASECHK.TRANS64 P0, [R0+URZ], R3 ;  /* 0x00000003000085a7 */ /* 0x000f2400080010ff */
[----:B----4-:R-:W-:Y:S05]  /*7890*/  @!P0 BRA `(.L_x_135) ;  /* 0xfffffffc00f08947 */ /* 0x010fea000383ffff */
[----:B------:R-:W-:Y:S05]  /*78a0*/  BRA `(.L_x_136) ;  /* 0xffffffb400c87947 */ /* 0x000fea000383ffff */
.L_x_45:
[----:B------:R-:W-:-:S07]  /*78b0*/  MOV R0, UR4 ;  /* 0x0000000400007c02 */ /* 0x000fce0008000f00 */
.L_x_137:
[----:B-1----:R1:W4:Y:S02]  /*78c0*/  SYNCS.PHASECHK.TRANS64.TRYWAIT P0, [R0+URZ], R3 ;  /* 0x00000003000075a7 */ /* 0x00232400080011ff */
[----:B----4-:R-:W-:Y:S05]  /*78d0*/  @!P0 NANOSLEEP.SYNCS 0x989680 ;  /* 0x009896800000895d */ /* 0x010fea0003900000 */
[----:B------:R-:W4:Y:S02]  /*78e0*/  @!P0 SYNCS.PHASECHK.TRANS64 P0, [R0+URZ], R3 ;  /* 0x00000003000085a7 */ /* 0x000f2400080010ff */
[----:B----4-:R-:W-:Y:S05]  /*78f0*/  @!P0 BRA `(.L_x_137) ;  /* 0xfffffffc00f08947 */ /* 0x010fea000383ffff */
[----:B------:R-:W-:Y:S05]  /*7900*/  BRA `(.L_x_138) ;  /* 0xffffffb400d87947 */ /* 0x000fea000383ffff */
.L_x_46:
[----:B------:R-:W-:-:S07]  /*7910*/  MOV R0, UR4 ;  /* 0x0000000400007c02 */ /* 0x000fce0008000f00 */
.L_x_139:
[----:B-1----:R1:W4:Y:S02]  /*7920*/  SYNCS.PHASECHK.TRANS64.TRYWAIT P0, [R0+URZ], R3 ;  /* 0x00000003000075a7 */ /* 0x00232400080011ff */
[----:B----4-:R-:W-:Y:S05]  /*7930*/  @!P0 NANOSLEEP.SYNCS 0x989680 ;  /* 0x009896800000895d */ /* 0x010fea0003900000 */
[----:B------:R-:W4:Y:S02]  /*7940*/  @!P0 SYNCS.PHASECHK.TRANS64 P0, [R0+URZ], R3 ;  /* 0x00000003000085a7 */ /* 0x000f2400080010ff */
[----:B----4-:R-:W-:Y:S05]  /*7950*/  @!P0 BRA `(.L_x_139) ;  /* 0xfffffffc00f08947 */ /* 0x010fea000383ffff */
[----:B------:R-:W-:Y:S05]  /*7960*/  BRA `(.L_x_140) ;  /* 0xffffffb400e87947 */ /* 0x000fea000383ffff */
.L_x_47:
[----:B------:R-:W-:-:S07]  /*7970*/  MOV R0, UR4 ;  /* 0x0000000400007c02 */ /* 0x000fce0008000f00 */
.L_x_141:
[----:B-1----:R1:W4:Y:S02]  /*7980*/  SYNCS.PHASECHK.TRANS64.TRYWAIT P0, [R0+URZ], R3 ;  /* 0x00000003000075a7 */ /* 0x00232400080011ff */
[----:B----4-:R-:W-:Y:S05]  /*7990*/  @!P0 NANOSLEEP.SYNCS 0x989680 ;  /* 0x009896800000895d */ /* 0x010fea0003900000 */
[----:B------:R-:W4:Y:S02]  /*79a0*/  @!P0 SYNCS.PHASECHK.TRANS64 P0, [R0+URZ], R3 ;  /* 0x00000003000085a7 */ /* 0x000f2400080010ff */
[----:B----4-:R-:W-:Y:S05]  /*79b0*/  @!P0 BRA `(.L_x_141) ;  /* 0xfffffffc00f08947 */ /* 0x010fea000383ffff */
[----:B------:R-:W-:Y:S05]  /*79c0*/  BRA `(.L_x_142) ;  /* 0xffffffb400f87947 */ /* 0x000fea000383ffff */
.L_x_48:
[----:B------:R-:W-:-:S07]  /*79d0*/  MOV R0, UR4 ;  /* 0x0000000400007c02 */ /* 0x000fce0008000f00 */
.L_x_143:
[----:B-1----:R1:W4:Y:S02]  /*79e0*/  SYNCS.PHASECHK.TRANS64.TRYWAIT P0, [R0+URZ], R3 ;  /* 0x00000003000075a7 */ /* 0x00232400080011ff */
[----:B----4-:R-:W-:Y:S05]  /*79f0*/  @!P0 NANOSLEEP.SYNCS 0x989680 ;  /* 0x009896800000895d */ /* 0x010fea0003900000 */
[----:B------:R-:W4:Y:S02]  /*7a00*/  @!P0 SYNCS.PHASECHK.TRANS64 P0, [R0+URZ], R3 ;  /* 0x00000003000085a7 */ /* 0x000f2400080010ff */
[----:B----4-:R-:W-:Y:S05]  /*7a10*/  @!P0 BRA `(.L_x_143) ;  /* 0xfffffffc00f08947 */ /* 0x010fea000383ffff */
[----:B------:R-:W-:Y:S05]  /*7a20*/  BRA `(.L_x_144) ;  /* 0xffffffb800087947 */ /* 0x000fea000383ffff */
.L_x_49:
[----:B------:R-:W-:-:S07]  /*7a30*/  MOV R0, UR4 ;  /* 0x0000000400007c02 */ /* 0x000fce0008000f00 */
.L_x_145:
[----:B-1----:R1:W4:Y:S02]  /*7a40*/  SYNCS.PHASECHK.TRANS64.TRYWAIT P0, [R0+URZ], R3 ;  /* 0x00000003000075a7 */ /* 0x00232400080011ff */
[----:B----4-:R-:W-:Y:S05]  /*7a50*/  @!P0 NANOSLEEP.SYNCS 0x989680 ;  /* 0x009896800000895d */ /* 0x010fea0003900000 */
[----:B------:R-:W4:Y:S02]  /*7a60*/  @!P0 SYNCS.PHASECHK.TRANS64 P0, [R0+URZ], R3 ;  /* 0x00000003000085a7 */ /* 0x000f2400080010ff */
[----:B----4-:R-:W-:Y:S05]  /*7a70*/  @!P0 BRA `(.L_x_145) ;  /* 0xfffffffc00f08947 */ /* 0x010fea000383ffff */
[----:B------:R-:W-:Y:S05]  /*7a80*/  BRA `(.L_x_146) ;  /* 0xffffffb800187947 */ /* 0x000fea000383ffff */
.L_x_50:
[----:B------:R-:W-:-:S07]  /*7a90*/  MOV R0, UR4 ;  /* 0x0000000400007c02 */ /* 0x000fce0008000f00 */
.L_x_147:
[----:B-1----:R1:W4:Y:S02]  /*7aa0*/  SYNCS.PHASECHK.TRANS64.TRYWAIT P0, [R0+URZ], R3 ;  /* 0x00000003000075a7 */ /* 0x00232400080011ff */
[----:B----4-:R-:W-:Y:S05]  /*7ab0*/  @!P0 NANOSLEEP.SYNCS 0x989680 ;  /* 0x009896800000895d */ /* 0x010fea0003900000 */
[----:B------:R-:W4:Y:S02]  /*7ac0*/  @!P0 SYNCS.PHASECHK.TRANS64 P0, [R0+URZ], R3 ;  /* 0x00000003000085a7 */ /* 0x000f2400080010ff */
[----:B----4-:R-:W-:Y:S05]  /*7ad0*/  @!P0 BRA `(.L_x_147) ;  /* 0xfffffffc00f08947 */ /* 0x010fea000383ffff */
[----:B------:R-:W-:Y:S05]  /*7ae0*/  BRA `(.L_x_148) ;  /* 0xffffffb800287947 */ /* 0x000fea000383ffff */
.L_x_51:
[----:B------:R-:W-:-:S07]  /*7af0*/  MOV R0, UR4 ;  /* 0x0000000400007c02 */ /* 0x000fce0008000f00 */
.L_x_149:
[----:B-1----:R1:W4:Y:S02]  /*7b00*/  SYNCS.PHASECHK.TRANS64.TRYWAIT P0, [R0+URZ], R3 ;  /* 0x00000003000075a7 */ /* 0x00232400080011ff */
[----:B----4-:R-:W-:Y:S05]  /*7b10*/  @!P0 NANOSLEEP.SYNCS 0x989680 ;  /* 0x009896800000895d */ /* 0x010fea0003900000 */
[----:B------:R-:W4:Y:S02]  /*7b20*/  @!P0 SYNCS.PHASECHK.TRANS64 P0, [R0+URZ], R3 ;  /* 0x00000003000085a7 */ /* 0x000f2400080010ff */
[----:B----4-:R-:W-:Y:S05]  /*7b30*/  @!P0 BRA `(.L_x_149) ;  /* 0xfffffffc00f08947 */ /* 0x010fea000383ffff */
[----:B------:R-:W-:Y:S05]  /*7b40*/  BRA `(.L_x_150) ;  /* 0xffffffb800387947 */ /* 0x000fea000383ffff */
.L_x_52:
[----:B------:R-:W-:-:S07]  /*7b50*/  MOV R0, UR4 ;  /* 0x0000000400007c02 */ /* 0x000fce0008000f00 */
.L_x_151:
[----:B-1----:R1:W4:Y:S02]  /*7b60*/  SYNCS.PHASECHK.TRANS64.TRYWAIT P0, [R0+URZ], R3 ;  /* 0x00000003000075a7 */ /* 0x00232400080011ff */
[----:B----4-:R-:W-:Y:S05]  /*7b70*/  @!P0 NANOSLEEP.SYNCS 0x989680 ;  /* 0x009896800000895d */ /* 0x010fea0003900000 */
[----:B------:R-:W4:Y:S02]  /*7b80*/  @!P0 SYNCS.PHASECHK.TRANS64 P0, [R0+URZ], R3 ;  /* 0x00000003000085a7 */ /* 0x000f2400080010ff */
[----:B----4-:R-:W-:Y:S05]  /*7b90*/  @!P0 BRA `(.L_x_151) ;  /* 0xfffffffc00f08947 */ /* 0x010fea000383ffff */
[----:B------:R-:W-:Y:S05]  /*7ba0*/  BRA `(.L_x_152) ;  /* 0xffffffb800487947 */ /* 0x000fea000383ffff */
.L_x_53:
[----:B------:R-:W-:-:S07]  /*7bb0*/  MOV R0, UR4 ;  /* 0x0000000400007c02 */ /* 0x000fce0008000f00 */
.L_x_153:
[----:B-1----:R1:W4:Y:S02]  /*7bc0*/  SYNCS.PHASECHK.TRANS64.TRYWAIT P0, [R0+URZ], R3 ;  /* 0x00000003000075a7 */ /* 0x00232400080011ff */
[----:B----4-:R-:W-:Y:S05]  /*7bd0*/  @!P0 NANOSLEEP.SYNCS 0x989680 ;  /* 0x009896800000895d */ /* 0x010fea0003900000 */
[----:B------:R-:W4:Y:S02]  /*7be0*/  @!P0 SYNCS.PHASECHK.TRANS64 P0, [R0+URZ], R3 ;  /* 0x00000003000085a7 */ /* 0x000f2400080010ff */
[----:B----4-:R-:W-:Y:S05]  /*7bf0*/  @!P0 BRA `(.L_x_153) ;  /* 0xfffffffc00f08947 */ /* 0x010fea000383ffff */
[----:B------:R-:W-:Y:S05]  /*7c00*/  BRA `(.L_x_154) ;  /* 0xffffffb800587947 */ /* 0x000fea000383ffff */
.L_x_54:
[----:B------:R-:W-:-:S07]  /*7c10*/  MOV R0, UR4 ;  /* 0x0000000400007c02 */ /* 0x000fce0008000f00 */
.L_x_155:
[----:B-1----:R1:W4:Y:S02]  /*7c20*/  SYNCS.PHASECHK.TRANS64.TRYWAIT P0, [R0+URZ], R3 ;  /* 0x00000003000075a7 */ /* 0x00232400080011ff */
[----:B----4-:R-:W-:Y:S05]  /*7c30*/  @!P0 NANOSLEEP.SYNCS 0x989680 ;  /* 0x009896800000895d */ /* 0x010fea0003900000 */
[----:B------:R-:W4:Y:S02]  /*7c40*/  @!P0 SYNCS.PHASECHK.TRANS64 P0, [R0+URZ], R3 ;  /* 0x00000003000085a7 */ /* 0x000f2400080010ff */
[----:B----4-:R-:W-:Y:S05]  /*7c50*/  @!P0 BRA `(.L_x_155) ;  /* 0xfffffffc00f08947 */ /* 0x010fea000383ffff */
[----:B------:R-:W-:Y:S05]  /*7c60*/  BRA `(.L_x_156) ;  /* 0xffffffb800687947 */ /* 0x000fea000383ffff */
.L_x_55:
[----:B------:R-:W-:-:S07]  /*7c70*/  MOV R0, UR4 ;  /* 0x0000000400007c02 */ /* 0x000fce0008000f00 */
.L_x_157:
[----:B-1----:R1:W4:Y:S02]  /*7c80*/  SYNCS.PHASECHK.TRANS64.TRYWAIT P0, [R0+URZ], R3 ;  /* 0x00000003000075a7 */ /* 0x00232400080011ff */
[----:B----4-:R-:W-:Y:S05]  /*7c90*/  @!P0 NANOSLEEP.SYNCS 0x989680 ;  /* 0x009896800000895d */ /* 0x010fea0003900000 */
[----:B------:R-:W4:Y:S02]  /*7ca0*/  @!P0 SYNCS.PHASECHK.TRANS64 P0, [R0+URZ], R3 ;  /* 0x00000003000085a7 */ /* 0x000f2400080010ff */
[----:B----4-:R-:W-:Y:S05]  /*7cb0*/  @!P0 BRA `(.L_x_157) ;  /* 0xfffffffc00f08947 */ /* 0x010fea000383ffff */
[----:B------:R-:W-:Y:S05]  /*7cc0*/  BRA `(.L_x_158) ;  /* 0xffffffb800787947 */ /* 0x000fea000383ffff */
.L_x_56:
[----:B------:R-:W-:-:S07]  /*7cd0*/  MOV R0, UR4 ;  /* 0x0000000400007c02 */ /* 0x000fce0008000f00 */
.L_x_159:
[----:B-1----:R1:W4:Y:S02]  /*7ce0*/  SYNCS.PHASECHK.TRANS64.TRYWAIT P0, [R0+URZ], R3 ;  /* 0x00000003000075a7 */ /* 0x00232400080011ff */
[----:B----4-:R-:W-:Y:S05]  /*7cf0*/  @!P0 NANOSLEEP.SYNCS 0x989680 ;  /* 0x009896800000895d */ /* 0x010fea0003900000 */
[----:B------:R-:W4:Y:S02]  /*7d00*/  @!P0 SYNCS.PHASECHK.TRANS64 P0, [R0+URZ], R3 ;  /* 0x00000003000085a7 */ /* 0x000f2400080010ff */
[----:B----4-:R-:W-:Y:S05]  /*7d10*/  @!P0 BRA `(.L_x_159) ;  /* 0xfffffffc00f08947 */ /* 0x010fea000383ffff */
[----:B------:R-:W-:Y:S05]  /*7d20*/  BRA `(.L_x_160) ;  /* 0xffffffb800887947 */ /* 0x000fea000383ffff */
.L_x_57:
[----:B------:R-:W-:-:S07]  /*7d30*/  MOV R0, UR4 ;  /* 0x0000000400007c02 */ /* 0x000fce0008000f00 */
.L_x_161:
[----:B-1----:R1:W4:Y:S02]  /*7d40*/  SYNCS.PHASECHK.TRANS64.TRYWAIT P0, [R0+URZ], R3 ;  /* 0x00000003000075a7 */ /* 0x00232400080011ff */
[----:B----4-:R-:W-:Y:S05]  /*7d50*/  @!P0 NANOSLEEP.SYNCS 0x989680 ;  /* 0x009896800000895d */ /* 0x010fea0003900000 */
[----:B------:R-:W4:Y:S02]  /*7d60*/  @!P0 SYNCS.PHASECHK.TRANS64 P0, [R0+URZ], R3 ;  /* 0x00000003000085a7 */ /* 0x000f2400080010ff */
[----:B----4-:R-:W-:Y:S05]  /*7d70*/  @!P0 BRA `(.L_x_161) ;  /* 0xfffffffc00f08947 */ /* 0x010fea000383ffff */
[----:B------:R-:W-:Y:S05]  /*7d80*/  BRA `(.L_x_162) ;  /* 0xffffffb800987947 */ /* 0x000fea000383ffff */
.L_x_58:
[----:B------:R-:W-:-:S07]  /*7d90*/  MOV R0, UR4 ;  /* 0x0000000400007c02 */ /* 0x000fce0008000f00 */
.L_x_163:
[----:B-1----:R1:W4:Y:S02]  /*7da0*/  SYNCS.PHASECHK.TRANS64.TRYWAIT P0, [R0+URZ], R3 ;  /* 0x00000003000075a7 */ /* 0x00232400080011ff */
[----:B----4-:R-:W-:Y:S05]  /*7db0*/  @!P0 NANOSLEEP.SYNCS 0x989680 ;  /* 0x009896800000895d */ /* 0x010fea0003900000 */
[----:B------:R-:W4:Y:S02]  /*7dc0*/  @!P0 SYNCS.PHASECHK.TRANS64 P0, [R0+URZ], R3 ;  /* 0x00000003000085a7 */ /* 0x000f2400080010ff */
[----:B----4-:R-:W-:Y:S05]  /*7dd0*/  @!P0 BRA `(.L_x_163) ;  /* 0xfffffffc00f08947 */ /* 0x010fea000383ffff */
[----:B------:R-:W-:Y:S05]  /*7de0*/  BRA `(.L_x_164) ;  /* 0xffffffb800a87947 */ /* 0x000fea000383ffff */
.L_x_59:
[----:B------:R-:W-:-:S07]  /*7df0*/  MOV R0, UR4 ;  /* 0x0000000400007c02 */ /* 0x000fce0008000f00 */
.L_x_165:
[----:B-1----:R1:W4:Y:S02]  /*7e00*/  SYNCS.PHASECHK.TRANS64.TRYWAIT P0, [R0+URZ], R3 ;  /* 0x00000003000075a7 */ /* 0x00232400080011ff */
[----:B----4-:R-:W-:Y:S05]  /*7e10*/  @!P0 NANOSLEEP.SYNCS 0x989680 ;  /* 0x009896800000895d */ /* 0x010fea0003900000 */
[----:B------:R-:W4:Y:S02]  /*7e20*/  @!P0 SYNCS.PHASECHK.TRANS64 P0, [R0+URZ], R3 ;  /* 0x00000003000085a7 */ /* 0x000f2400080010ff */
[----:B----4-:R-:W-:Y:S05]  /*7e30*/  @!P0 BRA `(.L_x_165) ;  /* 0xfffffffc00f08947 */ /* 0x010fea000383ffff */
[----:B------:R-:W-:Y:S05]  /*7e40*/  BRA `(.L_x_166) ;  /* 0xffffffb800b87947 */ /* 0x000fea000383ffff */
.L_x_62:
[----:B------:R-:W-:-:S07]  /*7e50*/  MOV R4, UR48 ;  /* 0x0000003000047c02 */ /* 0x000fce0008000f00 */
.L_x_167:
[----:B-1----:R1:W2:Y:S02]  /*7e60*/  SYNCS.PHASECHK.TRANS64.TRYWAIT P1, [R4+URZ+0x1d8], R7 ;  /* 0x0001d807040075a7 */ /* 0x0022a400080211ff */
[----:B--2---:R-:W-:Y:S05]  /*7e70*/  @!P1 NANOSLEEP.SYNCS 0x989680 ;  /* 0x009896800000995d */ /* 0x004fea0003900000 */
[----:B------:R-:W2:Y:S02]  /*7e80*/  @!P1 SYNCS.PHASECHK.TRANS64 P1, [R4+URZ+0x1d8], R7 ;  /* 0x0001d807040095a7 */ /* 0x000ea400080210ff */
[----:B--2---:R-:W-:Y:S05]  /*7e90*/  @!P1 BRA `(.L_x_167) ;  /* 0xfffffffc00f09947 */ /* 0x004fea000383ffff */
[----:B------:R-:W-:Y:S05]  /*7ea0*/  BRA `(.L_x_168) ;  /* 0xffffffbc00207947 */ /* 0x000fea000383ffff */
.L_x_63:
[----:B-1----:R-:W-:-:S07]  /*7eb0*/  MOV R4, UR48 ;  /* 0x0000003000047c02 */ /* 0x002fce0008000f00 */
.L_x_169:
[----:B-1----:R1:W2:Y:S02]  /*7ec0*/  SYNCS.PHASECHK.TRANS64.TRYWAIT P1, [R4+URZ+0x1d0], R5 ;  /* 0x0001d005040075a7 */ /* 0x0022a400080211ff */
[----:B--2---:R-:W-:Y:S05]  /*7ed0*/  @!P1 NANOSLEEP.SYNCS 0x989680 ;  /* 0x009896800000995d */ /* 0x004fea0003900000 */
[----:B------:R-:W2:Y:S02]  /*7ee0*/  @!P1 SYNCS.PHASECHK.TRANS64 P1, [R4+URZ+0x1d0], R5 ;  /* 0x0001d005040095a7 */ /* 0x000ea400080210ff */
[----:B--2---:R-:W-:Y:S05]  /*7ef0*/  @!P1 BRA `(.L_x_169) ;  /* 0xfffffffc00f09947 */ /* 0x004fea000383ffff */
[----:B------:R-:W-:Y:S05]  /*7f00*/  BRA `(.L_x_170) ;  /* 0xffffffbc00287947 */ /* 0x000fea000383ffff */
.L_x_71:
[----:B------:R-:W-:-:S07]  /*7f10*/  MOV R0, UR6 ;  /* 0x0000000600007c02 */ /* 0x000fce0008000f00 */
.L_x_171:
[----:B-1----:R1:W2:Y:S02]  /*7f20*/  SYNCS.PHASECHK.TRANS64.TRYWAIT P0, [R0+URZ+0x1d0], R5 ;  /* 0x0001d005000075a7 */ /* 0x0022a400080011ff */
[----:B--2---:R-:W-:Y:S05]  /*7f30*/  @!P0 NANOSLEEP.SYNCS 0x989680 ;  /* 0x009896800000895d */ /* 0x004fea0003900000 */
[----:B------:R-:W2:Y:S02]  /*7f40*/  @!P0 SYNCS.PHASECHK.TRANS64 P0, [R0+URZ+0x1d0], R5 ;  /* 0x0001d005000085a7 */ /* 0x000ea400080010ff */
[----:B--2---:R-:W-:Y:S05]  /*7f50*/  @!P0 BRA `(.L_x_171) ;  /* 0xfffffffc00f08947 */ /* 0x004fea000383ffff */
[----:B------:R-:W-:Y:S05]  /*7f60*/  BRA `(.L_x_172) ;  /* 0xffffffc0009c7947 */ /* 0x000fea000383ffff */
.L_x_72:
[----:B------:R-:W-:-:S07]  /*7f70*/  MOV R5, UR8 ;  /* 0x0000000800057c02 */ /* 0x000fce0008000f00 */
.L_x_173:
[----:B-1----:R1:W2:Y:S02]  /*7f80*/  SYNCS.PHASECHK.TRANS64.TRYWAIT P0, [R5+URZ+0x1f0], R0 ;  /* 0x0001f000050075a7 */ /* 0x0022a400080011ff */
[----:B--2---:R-:W-:Y:S05]  /*7f90*/  @!P0 NANOSLEEP.SYNCS 0x989680 ;  /* 0x009896800000895d */ /* 0x004fea0003900000 */
[----:B------:R-:W2:Y:S02]  /*7fa0*/  @!P0 SYNCS.PHASECHK.TRANS64 P0, [R5+URZ+0x1f0], R0 ;  /* 0x0001f000050085a7 */ /* 0x000ea400080010ff */
[----:B--2---:R-:W-:Y:S05]  /*7fb0*/  @!P0 BRA `(.L_x_173) ;  /* 0xfffffffc00f08947 */ /* 0x004fea000383ffff */
[----:B------:R-:W-:Y:S05]  /*7fc0*/  BRA `(.L_x_174) ;  /* 0xffffffc000b87947 */ /* 0x000fea000383ffff */
.L_x_75:
[----:B-1----:R-:W-:Y:S07]  /*7fd0*/  MOV R0, UR7 ;  /* 0x0000000700007c02 */ /* 0x002fee0008000f00 */
.L_x_175:
[----:B-1----:R1:W2:Y:S02]  /*7fe0*/  SYNCS.PHASECHK.TRANS64.TRYWAIT P0, [R0+URZ], R5 ;  /* 0x00000005000075a7 */ /* 0x0022a400080011ff */
[----:B--2---:R-:W-:Y:S05]  /*7ff0*/  @!P0 NANOSLEEP.SYNCS 0x989680 ;  /* 0x009896800000895d */ /* 0x004fea0003900000 */
[----:B------:R-:W2:Y:S02]  /*8000*/  @!P0 SYNCS.PHASECHK.TRANS64 P0, [R0+URZ], R5 ;  /* 0x00000005000085a7 */ /* 0x000ea400080010ff */
[----:B--2---:R-:W-:Y:S05]  /*8010*/  @!P0 BRA `(.L_x_175) ;  /* 0xfffffffc00f08947 */ /* 0x004fea000383ffff */
[----:B------:R-:W-:Y:S05]  /*8020*/  BRA `(.L_x_74) ;  /* 0xffffffc000dc7947 */ /* 0x000fea000383ffff */
.L_x_78:
[----:B------:R-:W-:-:S07]  /*8030*/  MOV R0, UR5 ;  /* 0x0000000500007c02 */ /* 0x000fce0008000f00 */
.L_x_176:
[----:B-1----:R1:W4:Y:S02]  /*8040*/  SYNCS.PHASECHK.TRANS64.TRYWAIT P0, [R0+URZ], R3 ;  /* 0x00000003000075a7 */ /* 0x00232400080011ff */
[----:B----4-:R-:W-:Y:S05]  /*8050*/  @!P0 NANOSLEEP.SYNCS 0x989680 ;  /* 0x009896800000895d */ /* 0x010fea0003900000 */
[----:B------:R-:W4:Y:S02]  /*8060*/  @!P0 SYNCS.PHASECHK.TRANS64 P0, [R0+URZ], R3 ;  /* 0x00000003000085a7 */ /* 0x000f2400080010ff */
[----:B----4-:R-:W-:Y:S05]  /*8070*/  @!P0 BRA `(.L_x_176) ;  /* 0xfffffffc00f08947 */ /* 0x010fea000383ffff */
[----:B------:R-:W-:Y:S05]  /*8080*/  BRA `(.L_x_177) ;  /* 0xffffffc400a47947 */ /* 0x000fea000383ffff */
.L_x_79:
[----:B------:R-:W-:-:S07]  /*8090*/  MOV R0, UR7 ;  /* 0x0000000700007c02 */ /* 0x000fce0008000f00 */
.L_x_178:
[----:B-1----:R1:W4:Y:S02]  /*80a0*/  SYNCS.PHASECHK.TRANS64.TRYWAIT P0, [R0+URZ], R3 ;  /* 0x00000003000075a7 */ /* 0x00232400080011ff */
[----:B----4-:R-:W-:Y:S05]  /*80b0*/  @!P0 NANOSLEEP.SYNCS 0x989680 ;  /* 0x009896800000895d */ /* 0x010fea0003900000 */
[----:B------:R-:W4:Y:S02]  /*80c0*/  @!P0 SYNCS.PHASECHK.TRANS64 P0, [R0+URZ], R3 ;  /* 0x00000003000085a7 */ /* 0x000f2400080010ff */
[----:B----4-:R-:W-:Y:S05]  /*80d0*/  @!P0 BRA `(.L_x_178) ;  /* 0xfffffffc00f08947 */ /* 0x010fea000383ffff */
[----:B------:R-:W-:Y:S05]  /*80e0*/  BRA `(.L_x_179) ;  /* 0xffffffc400b07947 */ /* 0x000fea000383ffff */
.L_x_84:
[----:B------:R-:W-:Y:S07]  /*80f0*/  MOV R0, UR14 ;  /* 0x0000000e00007c02 */ /* 0x000fee0008000f00 */
.L_x_180:
[----:B---3--:R3:W4:Y:S02]  /*8100*/  SYNCS.PHASECHK.TRANS64.TRYWAIT P0, [R0+URZ+0x1d0], R3 ;  /* 0x0001d003000075a7 */ /* 0x00872400080011ff */
[----:B----4-:R-:W-:Y:S05]  /*8110*/  @!P0 NANOSLEEP.SYNCS 0x989680 ;  /* 0x009896800000895d */ /* 0x010fea0003900000 */
[----:B------:R-:W4:Y:S02]  /*8120*/  @!P0 SYNCS.PHASECHK.TRANS64 P0, [R0+URZ+0x1d0], R3 ;  /* 0x0001d003000085a7 */ /* 0x000f2400080010ff */
[----:B----4-:R-:W-:Y:S05]  /*8130*/  @!P0 BRA `(.L_x_180) ;  /* 0xfffffffc00f08947 */ /* 0x010fea000383ffff */
[----:B------:R-:W-:Y:S05]  /*8140*/  BRA `(.L_x_181) ;  /* 0xffffffc800a87947 */ /* 0x000fea000383ffff */
.L_x_87:
[----:B------:R-:W-:Y:S07]  /*8150*/  MOV R0, UR14 ;  /* 0x0000000e00007c02 */ /* 0x000fee0008000f00 */
.L_x_182:
[----:B-1----:R1:W3:Y:S02]  /*8160*/  SYNCS.PHASECHK.TRANS64.TRYWAIT P0, [R0+URZ+0x1c8], R3 ;  /* 0x0001c803000075a7 */ /* 0x0022e400080011ff */
[----:B---3--:R-:W-:Y:S05]  /*8170*/  @!P0 NANOSLEEP.SYNCS 0x989680 ;  /* 0x009896800000895d */ /* 0x008fea0003900000 */
[----:B------:R-:W3:Y:S02]  /*8180*/  @!P0 SYNCS.PHASECHK.TRANS64 P0, [R0+URZ+0x1c8], R3 ;  /* 0x0001c803000085a7 */ /* 0x000ee400080010ff */
[----:B---3--:R-:W-:Y:S05]  /*8190*/  @!P0 BRA `(.L_x_182) ;  /* 0xfffffffc00f08947 */ /* 0x008fea000383ffff */
[----:B------:R-:W-:Y:S05]  /*81a0*/  BRA `(.L_x_86) ;  /* 0xffffffcc00947947 */ /* 0x000fea000383ffff */
.L_x_90:
[----:B------:R-:W-:Y:S07]  /*81b0*/  MOV R0, UR14 ;  /* 0x0000000e00007c02 */ /* 0x000fee0008000f00 */
.L_x_183:
[----:B-1----:R1:W2:Y:S02]  /*81c0*/  SYNCS.PHASECHK.TRANS64.TRYWAIT P2, [R0+URZ+0x1b8], R29 ;  /* 0x0001b81d000075a7 */ /* 0x0022a400080411ff */
[----:B--2---:R-:W-:Y:S05]  /*81d0*/  @!P2 NANOSLEEP.SYNCS 0x989680 ;  /* 0x009896800000a95d */ /* 0x004fea0003900000 */
[----:B------:R-:W2:Y:S02]  /*81e0*/  @!P2 SYNCS.PHASECHK.TRANS64 P2, [R0+URZ+0x1b8], R29 ;  /* 0x0001b81d0000a5a7 */ /* 0x000ea400080410ff */
[----:B--2---:R-:W-:Y:S05]  /*81f0*/  @!P2 BRA `(.L_x_183) ;  /* 0xfffffffc00f0a947 */ /* 0x004fea000383ffff */
[----:B------:R-:W-:Y:S05]  /*8200*/  BRA `(.L_x_184) ;  /* 0xffffffd0001c7947 */ /* 0x000fea000383ffff */
.L_x_93:
[----:B------:R-:W-:Y:S07]  /*8210*/  MOV R0, UR47 ;  /* 0x0000002f00007c02 */ /* 0x000fee0008000f00 */
.L_x_185:
[----:B-1----:R1:W2:Y:S02]  /*8220*/  SYNCS.PHASECHK.TRANS64.TRYWAIT P0, [R0+URZ+0x1d0], R3 ;  /* 0x0001d003000075a7 */ /* 0x0022a400080011ff */
[----:B--2---:R-:W-:Y:S05]  /*8230*/  @!P0 NANOSLEEP.SYNCS 0x989680 ;  /* 0x009896800000895d */ /* 0x004fea0003900000 */
[----:B------:R-:W2:Y:S02]  /*8240*/  @!P0 SYNCS.PHASECHK.TRANS64 P0, [R0+URZ+0x1d0], R3 ;  /* 0x0001d003000085a7 */ /* 0x000ea400080010ff */
[----:B--2---:R-:W-:Y:S05]  /*8250*/  @!P0 BRA `(.L_x_185) ;  /* 0xfffffffc00f08947 */ /* 0x004fea000383ffff */
[----:B------:R-:W-:Y:S05]  /*8260*/  BRA `(.L_x_186) ;  /* 0xffffffd400a47947 */ /* 0x000fea000383ffff */
.L_x_104:
[----:B-1----:R-:W-:Y:S04]  /*8270*/  MOV R0, UR47 ;  /* 0x0000002f00007c02 */ /* 0x002fe80008000f00 */
[----:B------:R1:W2:Y:S03]  /*8280*/  SYNCS.PHASECHK.TRANS64.TRYWAIT P1, [R0+URZ+0x1b0], R5 ;  /* 0x0001b005000075a7 */ /* 0x0002a600080211ff */
[----:B--2---:R-:W-:Y:S05]  /*8290*/  @!P1 NANOSLEEP.SYNCS 0x989680 ;  /* 0x009896800000995d */ /* 0x004fea0003900000 */
[----:B------:R-:W2:Y:S02]  /*82a0*/  @!P1 SYNCS.PHASECHK.TRANS64 P1, [R0+URZ+0x1b0], R5 ;  /* 0x0001b005000095a7 */ /* 0x000ea400080210ff */
[----:B--2---:R-:W-:Y:S05]  /*82b0*/  @!P1 BRA `(.L_x_104) ;  /* 0xfffffffc00ec9947 */ /* 0x004fea000383ffff */
[----:B------:R-:W-:Y:S05]  /*82c0*/  BRA `(.L_x_103) ;  /* 0xffffffe000847947 */ /* 0x000fea000383ffff */
.L_x_106:
[----:B------:R1:W1:Y:S02]  /*82d0*/  SYNCS.PHASECHK.TRANS64.TRYWAIT P1, [R88+URZ+0x1e0], R3 ;  /* 0x0001e003580075a7 */ /* 0x00026400080211ff */
[----:B-1----:R-:W-:Y:S05]  /*82e0*/  @!P1 NANOSLEEP.SYNCS 0x989680 ;  /* 0x009896800000995d */ /* 0x002fea0003900000 */
[----:B------:R-:W1:Y:S02]  /*82f0*/  @!P1 SYNCS.PHASECHK.TRANS64 P1, [R88+URZ+0x1e0], R3 ;  /* 0x0001e003580095a7 */ /* 0x000e6400080210ff */
[----:B-1----:R-:W-:Y:S05]  /*8300*/  @!P1 BRA `(.L_x_106) ;  /* 0xfffffffc00f09947 */ /* 0x002fea000383ffff */
[----:B------:R-:W-:Y:S05]  /*8310*/  BRA `(.L_x_105) ;  /* 0xffffffe000c07947 */ /* 0x000fea000383ffff */
        .weak           $__internal_0_$__cuda_sm10x_tcgen05_guardrail_trap_col_being_dealloced_not_returned_by_alloc
        .type           $__internal_0_$__cuda_sm10x_tcgen05_guardrail_trap_col_being_dealloced_not_returned_by_alloc,@function
        .size           $__internal_0_$__cuda_sm10x_tcgen05_guardrail_trap_col_being_dealloced_not_returned_by_alloc,($__internal_1_$__cuda_sm10x_tcgen05_guardrail_trap_phase_invalid_during_alloc - $__internal_0_$__cuda_sm10x_tcgen05_guardrail_trap_col_being_dealloced_not_returned_by_alloc)
$__internal_0_$__cuda_sm10x_tcgen05_guardrail_trap_col_being_dealloced_not_returned_by_alloc:
[----:B------:R-:W-:Y:S05]  /*8320*/  BPT.TRAP 0x1 ;  /* 0x000000040000795c */ /* 0x000fea0000300000 */
[----:B------:R-:W-:-:S04]  /*8330*/  MOV R3, 0x0 ;  /* 0x0000000000037802 */ /* 0x000fc80000000f00 */
[----:B------:R-:W-:Y:S05]  /*8340*/  RET.REL.NODEC R2 `(_ZN7cutlass13device_kernelINS_4conv6kernel13ConvUniversalINS1_16ConvProblemShapeILNS1_8OperatorE0ELi2EEENS1_10collective14CollectiveConvINS1_47MainloopSm100TmaUmmaWarpSpecializedImplicitGemmILS5_0ELi27ELi2ELi1ELi2EN4cute5tupleIJNSA_1CILi1EEESD_SD_EEEEENSB_IJNSC_ILi64EEESG_NSB_IJSG_EEEEEENS_12float_e4m3_tESJ_NSA_8TiledMMAINSA_8MMA_AtomIJNSA_10MMA_TraitsINSA_19SM100_MMA_F8F6F4_SSEJSJ_SJ_fSG_SG_NSA_17integral_constantINSA_4UMMA5MajorELSQ_0EEESR_NSO_INSP_7ScaleInELSS_0EEEST_EEEEEENSA_6LayoutISE_NSB_IJNSC_ILi0EEESX_SX_EEEEENSB_IJNSA_10UnderscoreES10_S10_EEEEENS7_6detail27Sm100ImplicitGemmTileTraitsINSA_20SM90_TMA_LOAD_IM2COLENSA_14ComposedLayoutINSA_7SwizzleILi2ELi4ELi3EEENSA_18smem_ptr_flag_bitsILi8EEENSW_INSB_IJNSC_ILi8EEESG_EEENSB_IJSG_SD_EEEEEEEvEENS14_INSA_13SM90_TMA_LOADES1F_vEEEENS_8epilogue10collective18CollectiveEpilogueINS1K_23Sm100TmaWarpSpecializedILi1ELi1ELi32ELb0ELb0EEEJSI_NSB_IJNSW_ISG_SD_EES1P_EEESJ_NSB_IJNSB_IJlllEEESD_SX_EEESJ_S1S_NS1K_6fusion15FusionCallbacksIS1O_NS1T_17LinearCombinationISJ_fSJ_fLNS_15FloatRoundStyleE2EEESI_S1Q_JEEENSA_5SM1004TMEM4LOAD26SM100_TMEM_LOAD_16dp32b32xES15_S1F_NSA_39AutoVectorizingCopyWithAssumedAlignmentILi128EEENSA_21SM90_TMA_STORE_IM2COLES1F_S24_S24_EEEvvEEEEvNT_6ParamsE) ;  /* 0xffffff7c022c7950 */ /* 0x000fea0003c3ffff */
        .weak           $__internal_1_$__cuda_sm10x_tcgen05_guardrail_trap_phase_invalid_during_alloc
        .type           $__internal_1_$__cuda_sm10x_tcgen05_guardrail_trap_phase_invalid_during_alloc,@function
        .size           $__internal_1_$__cuda_sm10x_tcgen05_guardrail_trap_phase_invalid_during_alloc,($__internal_2_$__cuda_sm10x_tcgen05_guardrail_trap_unallocated_columns_being_dealloced - $__internal_1_$__cuda_sm10x_tcgen05_guardrail_trap_phase_invalid_during_alloc)
$__internal_1_$__cuda_sm10x_tcgen05_guardrail_trap_phase_invalid_during_alloc:
[----:B------:R-:W-:Y:S05]  /*8350*/  BPT.TRAP 0x1 ;  /* 0x000000040000795c */ /* 0x000fea0000300000 */
[----:B------:R-:W-:-:S04]  /*8360*/  HFMA2 R3, -RZ, RZ, 0, 0 ;  /* 0x00000000ff037431 */ /* 0x000fc800000001ff */
[----:B------:R-:W-:Y:S05]  /*8370*/  RET.REL.NODEC R2 `(_ZN7cutlass13device_kernelINS_4conv6kernel13ConvUniversalINS1_16ConvProblemShapeILNS1_8OperatorE0ELi2EEENS1_10collective14CollectiveConvINS1_47MainloopSm100TmaUmmaWarpSpecializedImplicitGemmILS5_0ELi27ELi2ELi1ELi2EN4cute5tupleIJNSA_1CILi1EEESD_SD_EEEEENSB_IJNSC_ILi64EEESG_NSB_IJSG_EEEEEENS_12float_e4m3_tESJ_NSA_8TiledMMAINSA_8MMA_AtomIJNSA_10MMA_TraitsINSA_19SM100_MMA_F8F6F4_SSEJSJ_SJ_fSG_SG_NSA_17integral_constantINSA_4UMMA5MajorELSQ_0EEESR_NSO_INSP_7ScaleInELSS_0EEEST_EEEEEENSA_6LayoutISE_NSB_IJNSC_ILi0EEESX_SX_EEEEENSB_IJNSA_10UnderscoreES10_S10_EEEEENS7_6detail27Sm100ImplicitGemmTileTraitsINSA_20SM90_TMA_LOAD_IM2COLENSA_14ComposedLayoutINSA_7SwizzleILi2ELi4ELi3EEENSA_18smem_ptr_flag_bitsILi8EEENSW_INSB_IJNSC_ILi8EEESG_EEENSB_IJSG_SD_EEEEEEEvEENS14_INSA_13SM90_TMA_LOADES1F_vEEEENS_8epilogue10collective18CollectiveEpilogueINS1K_23Sm100TmaWarpSpecializedILi1ELi1ELi32ELb0ELb0EEEJSI_NSB_IJNSW_ISG_SD_EES1P_EEESJ_NSB_IJNSB_IJlllEEESD_SX_EEESJ_S1S_NS1K_6fusion15FusionCallbacksIS1O_NS1T_17LinearCombinationISJ_fSJ_fLNS_15FloatRoundStyleE2EEESI_S1Q_JEEENSA_5SM1004TMEM4LOAD26SM100_TMEM_LOAD_16dp32b32xES15_S1F_NSA_39AutoVectorizingCopyWithAssumedAlignmentILi128EEENSA_21SM90_TMA_STORE_IM2COLES1F_S24_S24_EEEvvEEEEvNT_6ParamsE) ;  /* 0xffffff7c02207950 */ /* 0x000fea0003c3ffff */
        .weak           $__internal_2_$__cuda_sm10x_tcgen05_guardrail_trap_unallocated_columns_being_dealloced
        .type           $__internal_2_$__cuda_sm10x_tcgen05_guardrail_trap_unallocated_columns_being_dealloced,@function
        .size           $__internal_2_$__cuda_sm10x_tcgen05_guardrail_trap_unallocated_columns_being_dealloced,(.L_x_188 - $__internal_2_$__cuda_sm10x_tcgen05_guardrail_trap_unallocated_columns_being_dealloced)
$__internal_2_$__cuda_sm10x_tcgen05_guardrail_trap_unallocated_columns_being_dealloced:
[----:B------:R-:W-:Y:S05]  /*8380*/  BPT.TRAP 0x1 ;  /* 0x000000040000795c */ /* 0x000fea0000300000 */
[----:B------:R-:W-:-:S04]  /*8390*/  MOV R3, 0x0 ;  /* 0x0000000000037802 */ /* 0x000fc80000000f00 */
[----:B------:R-:W-:Y:S05]  /*83a0*/  RET.REL.NODEC R2 `(_ZN7cutlass13device_kernelINS_4conv6kernel13ConvUniversalINS1_16ConvProblemShapeILNS1_8OperatorE0ELi2EEENS1_10collective14CollectiveConvINS1_47MainloopSm100TmaUmmaWarpSpecializedImplicitGemmILS5_0ELi27ELi2ELi1ELi2EN4cute5tupleIJNSA_1CILi1EEESD_SD_EEEEENSB_IJNSC_ILi64EEESG_NSB_IJSG_EEEEEENS_12float_e4m3_tESJ_NSA_8TiledMMAINSA_8MMA_AtomIJNSA_10MMA_TraitsINSA_19SM100_MMA_F8F6F4_SSEJSJ_SJ_fSG_SG_NSA_17integral_constantINSA_4UMMA5MajorELSQ_0EEESR_NSO_INSP_7ScaleInELSS_0EEEST_EEEEEENSA_6LayoutISE_NSB_IJNSC_ILi0EEESX_SX_EEEEENSB_IJNSA_10UnderscoreES10_S10_EEEEENS7_6detail27Sm100ImplicitGemmTileTraitsINSA_20SM90_TMA_LOAD_IM2COLENSA_14ComposedLayoutINSA_7SwizzleILi2ELi4ELi3EEENSA_18smem_ptr_flag_bitsILi8EEENSW_INSB_IJNSC_ILi8EEESG_EEENSB_IJSG_SD_EEEEEEEvEENS14_INSA_13SM90_TMA_LOADES1F_vEEEENS_8epilogue10collective18CollectiveEpilogueINS1K_23Sm100TmaWarpSpecializedILi1ELi1ELi32ELb0ELb0EEEJSI_NSB_IJNSW_ISG_SD_EES1P_EEESJ_NSB_IJNSB_IJlllEEESD_SX_EEESJ_S1S_NS1K_6fusion15FusionCallbacksIS1O_NS1T_17LinearCombinationISJ_fSJ_fLNS_15FloatRoundStyleE2EEESI_S1Q_JEEENSA_5SM1004TMEM4LOAD26SM100_TMEM_LOAD_16dp32b32xES15_S1F_NSA_39AutoVectorizingCopyWithAssumedAlignmentILi128EEENSA_21SM90_TMA_STORE_IM2COLES1F_S24_S24_EEEvvEEEEvNT_6ParamsE) ;  /* 0xffffff7c02147950 */ /* 0x000fea0003c3ffff */
.L_x_187:
[----:B------:R-:W-:-:S00]  /*83b0*/  BRA `(.L_x_187) ;  /* 0xfffffffc00fc7947 */ /* 0x000fc0000383ffff */
[----:B------:R-:W-:-:S00]  /*83c0*/  NOP ;  /* 0x0000000000007918 */ /* 0x000fc00000000000 */
        /* <DEDUP_REMOVED lines=11> */
.L_x_188:


//--------------------- .nv.global.init           --------------------------
	.section	.nv.global.init,"aw",@progbits
.nv.global.init:
	.type		$str$29,@object
	.size		$str$29,($str$30 - $str$29)
$str$29:
        /*0000*/ 	.byte	0x28, 0x61, 0x64, 0x64, 0x72, 0x65, 0x73, 0x73, 0x20, 0x26, 0x20, 0x6d, 0x61, 0x73, 0x6b, 0x29
        /*0010*/ 	.byte	0x20, 0x3d, 0x3d, 0x20, 0x30, 0x00
	.type		$str$30,@object
	.size		$str$30,($str$28 - $str$30)
$str$30:
        /*0016*/ 	.byte	0x2f, 0x74, 0x6d, 0x70, 0x2f, 0x63, 0x75, 0x74, 0x6c, 0x61, 0x73, 0x73, 0x5f, 0x73, 0x77, 0x65
        /*0026*/ 	.byte	0x65, 0x70, 0x5f, 0x73, 0x72, 0x63, 0x2f, 0x69, 0x6e, 0x63, 0x6c, 0x75, 0x64, 0x65, 0x2f, 0x63
        /*0036*/ 	.byte	0x75, 0x74, 0x65, 0x2f, 0x70, 0x6f, 0x69, 0x6e, 0x74, 0x65, 0x72, 0x5f, 0x66, 0x6c, 0x61, 0x67
        /*0046*/ 	.byte	0x67, 0x65, 0x64, 0x2e, 0x68, 0x70, 0x70, 0x00
	.type		$str$28,@object
	.size		$str$28,($str$27 - $str$28)
$str$28:
        /*004e*/ 	.byte	0x2f, 0x74, 0x6d, 0x70, 0x2f, 0x63, 0x75, 0x74, 0x6c, 0x61, 0x73, 0x73, 0x5f, 0x73, 0x77, 0x65
        /*005e*/ 	.byte	0x65, 0x70, 0x5f, 0x73, 0x72, 0x63, 0x2f, 0x69, 0x6e, 0x63, 0x6c, 0x75, 0x64, 0x65, 0x2f, 0x63
        /*006e*/ 	.byte	0x75, 0x74, 0x65, 0x2f, 0x61, 0x74, 0x6f, 0x6d, 0x2f, 0x63, 0x6f, 0x70, 0x79, 0x5f, 0x74, 0x72
        /*007e*/ 	.byte	0x61, 0x69, 0x74, 0x73, 0x5f, 0x73, 0x6d, 0x31, 0x30, 0x30, 0x2e, 0x68, 0x70, 0x70, 0x00
	.type		$str$27,@object
	.size		$str$27,(__unnamed_1 - $str$27)
$str$27:
        /*008d*/ 	.byte	0x28, 0x28, 0x75, 0x69, 0x6e, 0x74, 0x33, 0x32, 0x5f, 0x74, 0x28, 0x74, 0x68, 0x72, 0x65, 0x61
        /*009d*/ 	.byte	0x64, 0x49, 0x64, 0x78, 0x2e, 0x78, 0x29, 0x20, 0x2f, 0x20, 0x33, 0x32, 0x29, 0x20, 0x25, 0x20
        /*00ad*/ 	.byte	0x34, 0x29, 0x20, 0x3d, 0x3d, 0x20, 0x28, 0x28, 0x28, 0x74, 0x6d, 0x65, 0x6d, 0x5f, 0x61, 0x64
        /*00bd*/ 	.byte	0x64, 0x72, 0x20, 0x3e, 0x3e, 0x20, 0x31, 0x36, 0x29, 0x20, 0x2f, 0x20, 0x33, 0x32, 0x29, 0x20
        /*00cd*/ 	.byte	0x25, 0x20, 0x34, 0x29, 0x00
	.type		__unnamed_1,@object
	.size		__unnamed_1,(__unnamed_2 - __unnamed_1)
__unnamed_1:
        /*00d2*/ 	.byte	0x61, 0x75, 0x74, 0x6f, 0x20, 0x63, 0x75, 0x74, 0x65, 0x3a, 0x3a, 0x61, 0x73, 0x5f, 0x70, 0x6f
        /* <DEDUP_REMOVED lines=24> */
        /*0262*/ 	.byte	0x3c, 0x34, 0x30, 0x39, 0x36, 0x3e, 0x3e, 0x3e, 0x3e, 0x5d, 0x00
	.type		__unnamed_2,@object
	.size		__unnamed_2,(.L_2 - __unnamed_2)
__unnamed_2:
        /* <DEDUP_REMOVED lines=40> */
        /*04ed*/ 	.byte	0x74, 0x65, 0x3a, 0x3a, 0x43, 0x3c, 0x30, 0x3e, 0x3e, 0x3e, 0x3e, 0x5d, 0x00
.L_2:


//--------------------- .nv.shared._ZN7cutlass13device_kernelINS_4conv6kernel13ConvUniversalINS1_16ConvProblemShapeILNS1_8OperatorE0ELi2EEENS1_10collective14CollectiveConvINS1_47MainloopSm100TmaUmmaWarpSpecializedImplicitGemmILS5_0ELi27ELi2ELi1ELi2EN4cute5tupleIJNSA_1CILi1EEESD_SD_EEEEENSB_IJNSC_ILi64EEESG_NSB_IJSG_EEEEEENS_12float_e4m3_tESJ_NSA_8TiledMMAINSA_8MMA_AtomIJNSA_10MMA_TraitsINSA_19SM100_MMA_F8F6F4_SSEJSJ_SJ_fSG_SG_NSA_17integral_constantINSA_4UMMA5MajorELSQ_0EEESR_NSO_INSP_7ScaleInELSS_0EEEST_EEEEEENSA_6LayoutISE_NSB_IJNSC_ILi0EEESX_SX_EEEEENSB_IJNSA_10UnderscoreES10_S10_EEEEENS7_6detail27Sm100ImplicitGemmTileTraitsINSA_20SM90_TMA_LOAD_IM2COLENSA_14ComposedLayoutINSA_7SwizzleILi2ELi4ELi3EEENSA_18smem_ptr_flag_bitsILi8EEENSW_INSB_IJNSC_ILi8EEESG_EEENSB_IJSG_SD_EEEEEEEvEENS14_INSA_13SM90_TMA_LOADES1F_vEEEENS_8epilogue10collective18CollectiveEpilogueINS1K_23Sm100TmaWarpSpecializedILi1ELi1ELi32ELb0ELb0EEEJSI_NSB_IJNSW_ISG_SD_EES1P_EEESJ_NSB_IJNSB_IJlllEEESD_SX_EEESJ_S1S_NS1K_6fusion15FusionCallbacksIS1O_NS1T_17LinearCombinationISJ_fSJ_fLNS_15FloatRoundStyleE2EEESI_S1Q_JEEENSA_5SM1004TMEM4LOAD26SM100_TMEM_LOAD_16dp32b32xES15_S1F_NSA_39AutoVectorizingCopyWithAssumedAlignmentILi128EEENSA_21SM90_TMA_STORE_IM2COLES1F_S24_S24_EEEvvEEEEvNT_6ParamsE --------------------------
	.section	.nv.shared._ZN7cutlass13device_kernelINS_4conv6kernel13ConvUniversalINS1_16ConvProblemShapeILNS1_8OperatorE0ELi2EEENS1_10collective14CollectiveConvINS1_47MainloopSm100TmaUmmaWarpSpecializedImplicitGemmILS5_0ELi27ELi2ELi1ELi2EN4cute5tupleIJNSA_1CILi1EEESD_SD_EEEEENSB_IJNSC_ILi64EEESG_NSB_IJSG_EEEEEENS_12float_e4m3_tESJ_NSA_8TiledMMAINSA_8MMA_AtomIJNSA_10MMA_TraitsINSA_19SM100_MMA_F8F6F4_SSEJSJ_SJ_fSG_SG_NSA_17integral_constantINSA_4UMMA5MajorELSQ_0EEESR_NSO_INSP_7ScaleInELSS_0EEEST_EEEEEENSA_6LayoutISE_NSB_IJNSC_ILi0EEESX_SX_EEEEENSB_IJNSA_10UnderscoreES10_S10_EEEEENS7_6detail27Sm100ImplicitGemmTileTraitsINSA_20SM90_TMA_LOAD_IM2COLENSA_14ComposedLayoutINSA_7SwizzleILi2ELi4ELi3EEENSA_18smem_ptr_flag_bitsILi8EEENSW_INSB_IJNSC_ILi8EEESG_EEENSB_IJSG_SD_EEEEEEEvEENS14_INSA_13SM90_TMA_LOADES1F_vEEEENS_8epilogue10collective18CollectiveEpilogueINS1K_23Sm100TmaWarpSpecializedILi1ELi1ELi32ELb0ELb0EEEJSI_NSB_IJNSW_ISG_SD_EES1P_EEESJ_NSB_IJNSB_IJlllEEESD_SX_EEESJ_S1S_NS1K_6fusion15FusionCallbacksIS1O_NS1T_17LinearCombinationISJ_fSJ_fLNS_15FloatRoundStyleE2EEESI_S1Q_JEEENSA_5SM1004TMEM4LOAD26SM100_TMEM_LOAD_16dp32b32xES15_S1F_NSA_39AutoVectorizingCopyWithAssumedAlignmentILi128EEENSA_21SM90_TMA_STORE_IM2COLES1F_S24_S24_EEEvvEEEEvNT_6ParamsE,"aw",@nobits
	.sectionflags	@""
	.align	16
	.zero		1024


//--------------------- .nv.shared.reserved.0     --------------------------
	.section	.nv.shared.reserved.0,"aw",@nobits
	.weak		__nv_reservedSMEM_offset_0_alias
	.size		__nv_reservedSMEM_offset_0_alias, 0, 64
	.other		__nv_reservedSMEM_offset_0_alias,@"STO_CUDA_RESERVED_SHARED STV_DEFAULT"
__nv_reservedSMEM_offset_0_alias:
	.zero		0
.nv.shared.reserved.0:
	.zero		64
	.weak		__nv_reservedSMEM_tcgen05_partition
	.type		__nv_reservedSMEM_tcgen05_partition,@object
	.size		__nv_reservedSMEM_tcgen05_partition,(.L_0 - __nv_reservedSMEM_tcgen05_partition)
__nv_reservedSMEM_tcgen05_partition:
	.zero		32
.L_0:


//--------------------- .nv.global                --------------------------
	.section	.nv.global,"aw",@nobits
.nv.global:
	.type		_ZN39_INTERNAL_d0bc0556_4_k_cu_866b8a6c_30294cute1_E,@object
	.size		_ZN39_INTERNAL_d0bc0556_4_k_cu_866b8a6c_30294cute1_E,(_ZN39_INTERNAL_d0bc0556_4_k_cu_866b8a6c_30294cuda3std3__45__cpo6cbeginE - _ZN39_INTERNAL_d0bc0556_4_k_cu_866b8a6c_30294cute1_E)
_ZN39_INTERNAL_d0bc0556_4_k_cu_866b8a6c_30294cute1_E:
	.zero		1
	.type		_ZN39_INTERNAL_d0bc0556_4_k_cu_866b8a6c_30294cuda3std3__45__cpo6cbeginE,@object
	.size		_ZN39_INTERNAL_d0bc0556_4_k_cu_866b8a6c_30294cuda3std3__45__cpo6cbeginE,(_ZN39_INTERNAL_d0bc0556_4_k_cu_866b8a6c_30294cuda3std3__48in_placeE - _ZN39_INTERNAL_d0bc0556_4_k_cu_866b8a6c_30294cuda3std3__45__cpo6cbeginE)
_ZN39_INTERNAL_d0bc0556_4_k_cu_866b8a6c_30294cuda3std3__45__cpo6cbeginE:
	.zero		1
	.type		_ZN39_INTERNAL_d0bc0556_4_k_cu_866b8a6c_30294cuda3std3__48in_placeE,@object
	.size		_ZN39_INTERNAL_d0bc0556_4_k_cu_866b8a6c_30294cuda3std3__48in_placeE,(_ZN39_INTERNAL_d0bc0556_4_k_cu_866b8a6c_30294cuda3std6ranges3__45__cpo9iter_moveE - _ZN39_INTERNAL_d0bc0556_4_k_cu_866b8a6c_30294cuda3std3__48in_placeE)
_ZN39_INTERNAL_d0bc0556_4_k_cu_866b8a6c_30294cuda3std3__48in_placeE:
	.zero		1
	.type		_ZN39_INTERNAL_d0bc0556_4_k_cu_866b8a6c_30294cuda3std6ranges3__45__cpo9iter_moveE,@object
	.size		_ZN39_INTERNAL_d0bc0556_4_k_cu_866b8a6c_30294cuda3std6ranges3__45__cpo9iter_moveE,(_ZN39_INTERNAL_d0bc0556_4_k_cu_866b8a6c_30294cuda3std3__45__cpo5beginE - _ZN39_INTERNAL_d0bc0556_4_k_cu_866b8a6c_30294cuda3std6ranges3__45__cpo9iter_moveE)
_ZN39_INTERNAL_d0bc0556_4_k_cu_866b8a6c_30294cuda3std6ranges3__45__cpo9iter_moveE:
	.zero		1
	.type		_ZN39_INTERNAL_d0bc0556_4_k_cu_866b8a6c_30294cuda3std3__45__cpo5beginE,@object
	.size		_ZN39_INTERNAL_d0bc0556_4_k_cu_866b8a6c_30294cuda3std3__45__cpo5beginE,(_ZN39_INTERNAL_d0bc0556_4_k_cu_866b8a6c_30294cuda3std3__441_GLOBAL__N__d0bc0556_4_k_cu_866b8a6c_30296ignoreE - _ZN39_INTERNAL_d0bc0556_4_k_cu_866b8a6c_30294cuda3std3__45__cpo5beginE)
_ZN39_INTERNAL_d0bc0556_4_k_cu_866b8a6c_30294cuda3std3__45__cpo5beginE:
	.zero		1
	.type		_ZN39_INTERNAL_d0bc0556_4_k_cu_866b8a6c_30294cuda3std3__441_GLOBAL__N__d0bc0556_4_k_cu_866b8a6c_30296ignoreE,@object
	.size		_ZN39_INTERNAL_d0bc0556_4_k_cu_866b8a6c_30294cuda3std3__441_GLOBAL__N__d0bc0556_4_k_cu_866b8a6c_30296ignoreE,(_ZN39_INTERNAL_d0bc0556_4_k_cu_866b8a6c_30294cute7productE - _ZN39_INTERNAL_d0bc0556_4_k_cu_866b8a6c_30294cuda3std3__441_GLOBAL__N__d0bc0556_4_k_cu_866b8a6c_30296ignoreE)
_ZN39_INTERNAL_d0bc0556_4_k_cu_866b8a6c_30294cuda3std3__441_GLOBAL__N__d0bc0556_4_k_cu_866b8a6c_30296ignoreE:
	.zero		1
	.type		_ZN39_INTERNAL_d0bc0556_4_k_cu_866b8a6c_30294cute7productE,@object
	.size		_ZN39_INTERNAL_d0bc0556_4_k_cu_866b8a6c_30294cute7productE,(_ZN39_INTERNAL_d0bc0556_4_k_cu_866b8a6c_30294cuda3std3__45__cpo3endE - _ZN39_INTERNAL_d0bc0556_4_k_cu_866b8a6c_30294cute7productE)
_ZN39_INTERNAL_d0bc0556_4_k_cu_866b8a6c_30294cute7productE:
	.zero		1
	.type		_ZN39_INTERNAL_d0bc0556_4_k_cu_866b8a6c_30294cuda3std3__45__cpo3endE,@object
	.size		_ZN39_INTERNAL_d0bc0556_4_k_cu_866b8a6c_30294cuda3std3__45__cpo3endE,(_ZN39_INTERNAL_d0bc0556_4_k_cu_866b8a6c_30294cuda3std3__419piecewise_constructE - _ZN39_INTERNAL_d0bc0556_4_k_cu_866b8a6c_30294cuda3std3__45__cpo3endE)
_ZN39_INTERNAL_d0bc0556_4_k_cu_866b8a6c_30294cuda3std3__45__cpo3endE:
	.zero		1
	.type		_ZN39_INTERNAL_d0bc0556_4_k_cu_866b8a6c_30294cuda3std3__419piecewise_constructE,@object
	.size		_ZN39_INTERNAL_d0bc0556_4_k_cu_866b8a6c_30294cuda3std3__419piecewise_constructE,(_ZN39_INTERNAL_d0bc0556_4_k_cu_866b8a6c_30294cuda3std3__45__cpo4cendE - _ZN39_INTERNAL_d0bc0556_4_k_cu_866b8a6c_30294cuda3std3__419piecewise_constructE)
_ZN39_INTERNAL_d0bc0556_4_k_cu_866b8a6c_30294cuda3std3__419piecewise_constructE:
	.zero		1
	.type		_ZN39_INTERNAL_d0bc0556_4_k_cu_866b8a6c_30294cuda3std3__45__cpo4cendE,@object
	.size		_ZN39_INTERNAL_d0bc0556_4_k_cu_866b8a6c_30294cuda3std3__45__cpo4cendE,(_ZN39_INTERNAL_d0bc0556_4_k_cu_866b8a6c_30294cuda3std6ranges3__45__cpo4swapE - _ZN39_INTERNAL_d0bc0556_4_k_cu_866b8a6c_30294cuda3std3__45__cpo4cendE)
_ZN39_INTERNAL_d0bc0556_4_k_cu_866b8a6c_30294cuda3std3__45__cpo4cendE:
	.zero		1
	.type		_ZN39_INTERNAL_d0bc0556_4_k_cu_866b8a6c_30294cuda3std6ranges3__45__cpo4swapE,@object
	.size		_ZN39_INTERNAL_d0bc0556_4_k_cu_866b8a6c_30294cuda3std6ranges3__45__cpo4swapE,(.L_10 - _ZN39_INTERNAL_d0bc0556_4_k_cu_866b8a6c_30294cuda3std6ranges3__45__cpo4swapE)
_ZN39_INTERNAL_d0bc0556_4_k_cu_866b8a6c_30294cuda3std6ranges3__45__cpo4swapE:
	.zero		1
.L_10:


//--------------------- .nv.constant0._ZN7cutlass13device_kernelINS_4conv6kernel13ConvUniversalINS1_16ConvProblemShapeILNS1_8OperatorE0ELi2EEENS1_10collective14CollectiveConvINS1_47MainloopSm100TmaUmmaWarpSpecializedImplicitGemmILS5_0ELi27ELi2ELi1ELi2EN4cute5tupleIJNSA_1CILi1EEESD_SD_EEEEENSB_IJNSC_ILi64EEESG_NSB_IJSG_EEEEEENS_12float_e4m3_tESJ_NSA_8TiledMMAINSA_8MMA_AtomIJNSA_10MMA_TraitsINSA_19SM100_MMA_F8F6F4_SSEJSJ_SJ_fSG_SG_NSA_17integral_constantINSA_4UMMA5MajorELSQ_0EEESR_NSO_INSP_7ScaleInELSS_0EEEST_EEEEEENSA_6LayoutISE_NSB_IJNSC_ILi0EEESX_SX_EEEEENSB_IJNSA_10UnderscoreES10_S10_EEEEENS7_6detail27Sm100ImplicitGemmTileTraitsINSA_20SM90_TMA_LOAD_IM2COLENSA_14ComposedLayoutINSA_7SwizzleILi2ELi4ELi3EEENSA_18smem_ptr_flag_bitsILi8EEENSW_INSB_IJNSC_ILi8EEESG_EEENSB_IJSG_SD_EEEEEEEvEENS14_INSA_13SM90_TMA_LOADES1F_vEEEENS_8epilogue10collective18CollectiveEpilogueINS1K_23Sm100TmaWarpSpecializedILi1ELi1ELi32ELb0ELb0EEEJSI_NSB_IJNSW_ISG_SD_EES1P_EEESJ_NSB_IJNSB_IJlllEEESD_SX_EEESJ_S1S_NS1K_6fusion15FusionCallbacksIS1O_NS1T_17LinearCombinationISJ_fSJ_fLNS_15FloatRoundStyleE2EEESI_S1Q_JEEENSA_5SM1004TMEM4LOAD26SM100_TMEM_LOAD_16dp32b32xES15_S1F_NSA_39AutoVectorizingCopyWithAssumedAlignmentILi128EEENSA_21SM90_TMA_STORE_IM2COLES1F_S24_S24_EEEvvEEEEvNT_6ParamsE --------------------------
	.section	.nv.constant0._ZN7cutlass13device_kernelINS_4conv6kernel13ConvUniversalINS1_16ConvProblemShapeILNS1_8OperatorE0ELi2EEENS1_10collective14CollectiveConvINS1_47MainloopSm100TmaUmmaWarpSpecializedImplicitGemmILS5_0ELi27ELi2ELi1ELi2EN4cute5tupleIJNSA_1CILi1EEESD_SD_EEEEENSB_IJNSC_ILi64EEESG_NSB_IJSG_EEEEEENS_12float_e4m3_tESJ_NSA_8TiledMMAINSA_8MMA_AtomIJNSA_10MMA_TraitsINSA_19SM100_MMA_F8F6F4_SSEJSJ_SJ_fSG_SG_NSA_17integral_constantINSA_4UMMA5MajorELSQ_0EEESR_NSO_INSP_7ScaleInELSS_0EEEST_EEEEEENSA_6LayoutISE_NSB_IJNSC_ILi0EEESX_SX_EEEEENSB_IJNSA_10UnderscoreES10_S10_EEEEENS7_6detail27Sm100ImplicitGemmTileTraitsINSA_20SM90_TMA_LOAD_IM2COLENSA_14ComposedLayoutINSA_7SwizzleILi2ELi4ELi3EEENSA_18smem_ptr_flag_bitsILi8EEENSW_INSB_IJNSC_ILi8EEESG_EEENSB_IJSG_SD_EEEEEEEvEENS14_INSA_13SM90_TMA_LOADES1F_vEEEENS_8epilogue10collective18CollectiveEpilogueINS1K_23Sm100TmaWarpSpecializedILi1ELi1ELi32ELb0ELb0EEEJSI_NSB_IJNSW_ISG_SD_EES1P_EEESJ_NSB_IJNSB_IJlllEEESD_SX_EEESJ_S1S_NS1K_6fusion15FusionCallbacksIS1O_NS1T_17LinearCombinationISJ_fSJ_fLNS_15FloatRoundStyleE2EEESI_S1Q_JEEENSA_5SM1004TMEM4LOAD26SM100_TMEM_LOAD_16dp32b32xES15_S1F_NSA_39AutoVectorizingCopyWithAssumedAlignmentILi128EEENSA_21SM90_TMA_STORE_IM2COLES1F_S24_S24_EEEvvEEEEvNT_6ParamsE,"a",@progbits
	.sectionflags	@""
	.align	4
.nv.constant0._ZN7cutlass13device_kernelINS_4conv6kernel13ConvUniversalINS1_16ConvProblemShapeILNS1_8OperatorE0ELi2EEENS1_10collective14CollectiveConvINS1_47MainloopSm100TmaUmmaWarpSpecializedImplicitGemmILS5_0ELi27ELi2ELi1ELi2EN4cute5tupleIJNSA_1CILi1EEESD_SD_EEEEENSB_IJNSC_ILi64EEESG_NSB_IJSG_EEEEEENS_12float_e4m3_tESJ_NSA_8TiledMMAINSA_8MMA_AtomIJNSA_10MMA_TraitsINSA_19SM100_MMA_F8F6F4_SSEJSJ_SJ_fSG_SG_NSA_17integral_constantINSA_4UMMA5MajorELSQ_0EEESR_NSO_INSP_7ScaleInELSS_0EEEST_EEEEEENSA_6LayoutISE_NSB_IJNSC_ILi0EEESX_SX_EEEEENSB_IJNSA_10UnderscoreES10_S10_EEEEENS7_6detail27Sm100ImplicitGemmTileTraitsINSA_20SM90_TMA_LOAD_IM2COLENSA_14ComposedLayoutINSA_7SwizzleILi2ELi4ELi3EEENSA_18smem_ptr_flag_bitsILi8EEENSW_INSB_IJNSC_ILi8EEESG_EEENSB_IJSG_SD_EEEEEEEvEENS14_INSA_13SM90_TMA_LOADES1F_vEEEENS_8epilogue10collective18CollectiveEpilogueINS1K_23Sm100TmaWarpSpecializedILi1ELi1ELi32ELb0ELb0EEEJSI_NSB_IJNSW_ISG_SD_EES1P_EEESJ_NSB_IJNSB_IJlllEEESD_SX_EEESJ_S1S_NS1K_6fusion15FusionCallbacksIS1O_NS1T_17LinearCombinationISJ_fSJ_fLNS_15FloatRoundStyleE2EEESI_S1Q_JEEENSA_5SM1004TMEM4LOAD26SM100_TMEM_LOAD_16dp32b32xES15_S1F_NSA_39AutoVectorizingCopyWithAssumedAlignmentILi128EEENSA_21SM90_TMA_STORE_IM2COLES1F_S24_S24_EEEvvEEEEvNT_6ParamsE:
	.zero		2944


//--------------------- SYMBOLS --------------------------

	.type		.nv.reservedSmem.offset0,@object
	.size		.nv.reservedSmem.offset0,0x4
	.type		.nv.reservedSmem.cap,@object
	.size		.nv.reservedSmem.cap,0x4
	.type		__assertfail,@function
